// auto-generated by cutlass_sweep.gemm — config: {"arch": "sm_90", "cluster_m": 1, "cluster_n": 1, "dtype": "tf32", "dtype_b": "tf32", "layout": "nt", "stages": 3, "tile_k": 64, "tile_m": 64, "tile_n": 128}
#include "cutlass/cutlass.h"
#include "cutlass/gemm/collective/collective_builder.hpp"
#include "cutlass/gemm/device/gemm_universal_adapter.h"
#include "cutlass/gemm/kernel/gemm_universal.hpp"
#include "cutlass/epilogue/collective/collective_builder.hpp"

using ElemA = cutlass::tfloat32_t;
using ElemB = cutlass::tfloat32_t;
using ElemCD = cutlass::tfloat32_t;
using Acc  = float;
using TileShape    = cute::Shape<cute::_64, cute::_128, cute::_64>;
using ClusterShape = cute::Shape<cute::_1, cute::_1, cute::_1>;

using CollectiveEpilogue = typename cutlass::epilogue::collective::CollectiveBuilder<
    cutlass::arch::Sm90, cutlass::arch::OpClassTensorOp,
    TileShape, ClusterShape,
    cutlass::epilogue::collective::EpilogueTileAuto,
    Acc, Acc,
    ElemCD, cutlass::layout::RowMajor, 128 / cutlass::sizeof_bits<ElemCD>::value,
    ElemCD, cutlass::layout::RowMajor, 128 / cutlass::sizeof_bits<ElemCD>::value,
    cutlass::epilogue::collective::EpilogueScheduleAuto
  >::CollectiveOp;

using CollectiveMainloop = typename cutlass::gemm::collective::CollectiveBuilder<
    cutlass::arch::Sm90, cutlass::arch::OpClassTensorOp,
    ElemA, cutlass::layout::RowMajor, 128 / cutlass::sizeof_bits<ElemA>::value,
    ElemB, cutlass::layout::ColumnMajor, 128 / cutlass::sizeof_bits<ElemB>::value,
    Acc,
    TileShape, ClusterShape,
    cutlass::gemm::collective::StageCount<3>,
    cutlass::gemm::collective::KernelScheduleAuto
  >::CollectiveOp;

using GemmKernel = cutlass::gemm::kernel::GemmUniversal<
    cute::Shape<int,int,int,int>,
    CollectiveMainloop,
    CollectiveEpilogue
>;
using Gemm = cutlass::gemm::device::GemmUniversalAdapter<GemmKernel>;

// Force the device kernel symbol into the cubin without needing a host main.
auto* _anchor = &cutlass::device_kernel<GemmKernel>;


// ===== COMPILED SASS (sm_90a) =====

	.target	sm_90a

	.elftype	@"ET_EXEC"


//--------------------- .note.nv.tkinfo           --------------------------
	.section	.note.nv.tkinfo,"",@"SHT_NOTE"
	.sectionflags	@"SHF_NOTE_NV_TKINFO"
	.tkinfo
        /*0018*/ 	.word	0x00000002
        /*0030*/ 	.string	""
        /*0030*/ 	.string	"ptxas"
        /*0030*/ 	.string	"Cuda compilation tools, release 13.0, V13.0.88"
        /*0030*/ 	.string	"Build cuda_13.0.r13.0/compiler.36424714_0"
        /*0030*/ 	.string	"-arch sm_90a -m 64 "



//--------------------- .note.nv.cuinfo           --------------------------
	.section	.note.nv.cuinfo,"",@"SHT_NOTE"
	.sectionflags	@"SHF_NOTE_NV_CUINFO"
        /*0018*/ 	.short	0x0002
        /*001a*/ 	.short	0x005a
        /*001c*/ 	.short	0x0082
	.zero		2


//--------------------- .nv.info                  --------------------------
	.section	.nv.info,"",@"SHT_CUDA_INFO"
	.align	4


	//----- nvinfo : EIATTR_REGCOUNT
	.align		4
        /*0000*/ 	.byte	0x04, 0x2f
        /*0002*/ 	.short	(.L_15 - .L_14)
	.align		4
.L_14:
        /*0004*/ 	.word	index@(_ZN7cutlass13device_kernelINS_4gemm6kernel13GemmUniversalIN4cute5tupleIJiiiiEEENS1_10collective13CollectiveMmaINS1_34MainloopSm90TmaGmmaWarpSpecializedILi3ENS5_IJNS4_1CILi1EEESB_SB_EEENS1_32KernelTmaWarpSpecializedPingpongEEENS5_IJNSA_ILi64EEENSA_ILi128EEESF_EEENS_10tfloat32_tENS5_IJlSB_lEEESI_SJ_NS4_8TiledMMAINS4_8MMA_AtomIJNS4_4SM904GMMA30MMA_64x128x8_F32TF32TF32_SS_TNILNSN_7ScaleInE1ELSP_1EEEEEENS4_6LayoutISC_NS5_IJNSA_ILi0EEEST_ST_EEEEENS5_IJNS4_10UnderscoreESW_SW_EEEEENS4_13SM90_TMA_LOADENS4_14ComposedLayoutINS4_7SwizzleILi3ELi4ELi3EEENS4_18smem_ptr_flag_bitsILi32EEENSS_INS5_IJNSA_ILi8EEENSA_ILi32EEEEEENS5_IJS16_SB_EEEEEEEvNS4_8identityESZ_S1A_vS1B_EENS_8epilogue10collective6detail29Sm90TmaWarpSpecializedAdapterINS1E_15DefaultEpilogueISI_SJ_SJ_NS1D_6thread17LinearCombinationISI_Li1EffLNS1I_9ScaleType4KindE0ELNS_15FloatRoundStyleE2ESI_EENS1_15EpilogueDefaultEEEEEvvEEEEvNT_6ParamsE)
        /*0008*/ 	.word	0x000000a8


	//----- nvinfo : EIATTR_FRAME_SIZE
	.align		4
.L_15:
        /*000c*/ 	.byte	0x04, 0x11
        /*000e*/ 	.short	(.L_17 - .L_16)
	.align		4
.L_16:
        /*0010*/ 	.word	index@(_ZN7cutlass13device_kernelINS_4gemm6kernel13GemmUniversalIN4cute5tupleIJiiiiEEENS1_10collective13CollectiveMmaINS1_34MainloopSm90TmaGmmaWarpSpecializedILi3ENS5_IJNS4_1CILi1EEESB_SB_EEENS1_32KernelTmaWarpSpecializedPingpongEEENS5_IJNSA_ILi64EEENSA_ILi128EEESF_EEENS_10tfloat32_tENS5_IJlSB_lEEESI_SJ_NS4_8TiledMMAINS4_8MMA_AtomIJNS4_4SM904GMMA30MMA_64x128x8_F32TF32TF32_SS_TNILNSN_7ScaleInE1ELSP_1EEEEEENS4_6LayoutISC_NS5_IJNSA_ILi0EEEST_ST_EEEEENS5_IJNS4_10UnderscoreESW_SW_EEEEENS4_13SM90_TMA_LOADENS4_14ComposedLayoutINS4_7SwizzleILi3ELi4ELi3EEENS4_18smem_ptr_flag_bitsILi32EEENSS_INS5_IJNSA_ILi8EEENSA_ILi32EEEEEENS5_IJS16_SB_EEEEEEEvNS4_8identityESZ_S1A_vS1B_EENS_8epilogue10collective6detail29Sm90TmaWarpSpecializedAdapterINS1E_15DefaultEpilogueISI_SJ_SJ_NS1D_6thread17LinearCombinationISI_Li1EffLNS1I_9ScaleType4KindE0ELNS_15FloatRoundStyleE2ESI_EENS1_15EpilogueDefaultEEEEEvvEEEEvNT_6ParamsE)
        /*0014*/ 	.word	0x00000008


	//----- nvinfo : EIATTR_MIN_STACK_SIZE
	.align		4
.L_17:
        /*0018*/ 	.byte	0x04, 0x12
        /*001a*/ 	.short	(.L_19 - .L_18)
	.align		4
.L_18:
        /*001c*/ 	.word	index@(_ZN7cutlass13device_kernelINS_4gemm6kernel13GemmUniversalIN4cute5tupleIJiiiiEEENS1_10collective13CollectiveMmaINS1_34MainloopSm90TmaGmmaWarpSpecializedILi3ENS5_IJNS4_1CILi1EEESB_SB_EEENS1_32KernelTmaWarpSpecializedPingpongEEENS5_IJNSA_ILi64EEENSA_ILi128EEESF_EEENS_10tfloat32_tENS5_IJlSB_lEEESI_SJ_NS4_8TiledMMAINS4_8MMA_AtomIJNS4_4SM904GMMA30MMA_64x128x8_F32TF32TF32_SS_TNILNSN_7ScaleInE1ELSP_1EEEEEENS4_6LayoutISC_NS5_IJNSA_ILi0EEEST_ST_EEEEENS5_IJNS4_10UnderscoreESW_SW_EEEEENS4_13SM90_TMA_LOADENS4_14ComposedLayoutINS4_7SwizzleILi3ELi4ELi3EEENS4_18smem_ptr_flag_bitsILi32EEENSS_INS5_IJNSA_ILi8EEENSA_ILi32EEEEEENS5_IJS16_SB_EEEEEEEvNS4_8identityESZ_S1A_vS1B_EENS_8epilogue10collective6detail29Sm90TmaWarpSpecializedAdapterINS1E_15DefaultEpilogueISI_SJ_SJ_NS1D_6thread17LinearCombinationISI_Li1EffLNS1I_9ScaleType4KindE0ELNS_15FloatRoundStyleE2ESI_EENS1_15EpilogueDefaultEEEEEvvEEEEvNT_6ParamsE)
        /*0020*/ 	.word	0x00000008
.L_19:


//--------------------- .nv.compat                --------------------------
	.section	.nv.compat,"",@"SHT_CUDA_COMPAT_INFO"
	.align	4
        /*0000*/ 	.byte	0x02, 0x09, 0x01, 0x00, 0x02, 0x02, 0x04, 0x00, 0x02, 0x05, 0x05, 0x00, 0x03, 0x07, 0x01, 0x01
        /*0010*/ 	.byte	0x02, 0x03, 0x01, 0x00, 0x02, 0x06, 0x01, 0x00, 0x04, 0x0b, 0x08, 0x00, 0x00, 0x00, 0x00, 0x00
        /*0020*/ 	.byte	0x00, 0x00, 0x00, 0x00


//--------------------- .nv.info._ZN7cutlass13device_kernelINS_4gemm6kernel13GemmUniversalIN4cute5tupleIJiiiiEEENS1_10collective13CollectiveMmaINS1_34MainloopSm90TmaGmmaWarpSpecializedILi3ENS5_IJNS4_1CILi1EEESB_SB_EEENS1_32KernelTmaWarpSpecializedPingpongEEENS5_IJNSA_ILi64EEENSA_ILi128EEESF_EEENS_10tfloat32_tENS5_IJlSB_lEEESI_SJ_NS4_8TiledMMAINS4_8MMA_AtomIJNS4_4SM904GMMA30MMA_64x128x8_F32TF32TF32_SS_TNILNSN_7ScaleInE1ELSP_1EEEEEENS4_6LayoutISC_NS5_IJNSA_ILi0EEEST_ST_EEEEENS5_IJNS4_10UnderscoreESW_SW_EEEEENS4_13SM90_TMA_LOADENS4_14ComposedLayoutINS4_7SwizzleILi3ELi4ELi3EEENS4_18smem_ptr_flag_bitsILi32EEENSS_INS5_IJNSA_ILi8EEENSA_ILi32EEEEEENS5_IJS16_SB_EEEEEEEvNS4_8identityESZ_S1A_vS1B_EENS_8epilogue10collective6detail29Sm90TmaWarpSpecializedAdapterINS1E_15DefaultEpilogueISI_SJ_SJ_NS1D_6thread17LinearCombinationISI_Li1EffLNS1I_9ScaleType4KindE0ELNS_15FloatRoundStyleE2ESI_EENS1_15EpilogueDefaultEEEEEvvEEEEvNT_6ParamsE --------------------------
	.section	.nv.info._ZN7cutlass13device_kernelINS_4gemm6kernel13GemmUniversalIN4cute5tupleIJiiiiEEENS1_10collective13CollectiveMmaINS1_34MainloopSm90TmaGmmaWarpSpecializedILi3ENS5_IJNS4_1CILi1EEESB_SB_EEENS1_32KernelTmaWarpSpecializedPingpongEEENS5_IJNSA_ILi64EEENSA_ILi128EEESF_EEENS_10tfloat32_tENS5_IJlSB_lEEESI_SJ_NS4_8TiledMMAINS4_8MMA_AtomIJNS4_4SM904GMMA30MMA_64x128x8_F32TF32TF32_SS_TNILNSN_7ScaleInE1ELSP_1EEEEEENS4_6LayoutISC_NS5_IJNSA_ILi0EEEST_ST_EEEEENS5_IJNS4_10UnderscoreESW_SW_EEEEENS4_13SM90_TMA_LOADENS4_14ComposedLayoutINS4_7SwizzleILi3ELi4ELi3EEENS4_18smem_ptr_flag_bitsILi32EEENSS_INS5_IJNSA_ILi8EEENSA_ILi32EEEEEENS5_IJS16_SB_EEEEEEEvNS4_8identityESZ_S1A_vS1B_EENS_8epilogue10collective6detail29Sm90TmaWarpSpecializedAdapterINS1E_15DefaultEpilogueISI_SJ_SJ_NS1D_6thread17LinearCombinationISI_Li1EffLNS1I_9ScaleType4KindE0ELNS_15FloatRoundStyleE2ESI_EENS1_15EpilogueDefaultEEEEEvvEEEEvNT_6ParamsE,"",@"SHT_CUDA_INFO"
	.sectionflags	@""
	.align	4


	//----- nvinfo : EIATTR_CUDA_API_VERSION
	.align		4
        /*0000*/ 	.byte	0x04, 0x37
        /*0002*/ 	.short	(.L_21 - .L_20)
.L_20:
        /*0004*/ 	.word	0x00000082


	//----- nvinfo : EIATTR_KPARAM_INFO
	.align		4
.L_21:
        /*0008*/ 	.byte	0x04, 0x17
        /*000a*/ 	.short	(.L_23 - .L_22)
.L_22:
        /*000c*/ 	.word	0x00000000
        /*0010*/ 	.short	0x0000
        /*0012*/ 	.short	0x0070
        /*0014*/ 	.byte	0x00, 0xf0, 0x01, 0x10


	//----- nvinfo : EIATTR_SPARSE_MMA_MASK
	.align		4
.L_23:
        /*0018*/ 	.byte	0x03, 0x50
        /*001a*/ 	.short	0x0000


	//----- nvinfo : EIATTR_MAXREG_COUNT
	.align		4
        /*001c*/ 	.byte	0x03, 0x1b
        /*001e*/ 	.short	0x00a8


	//----- nvinfo : EIATTR_NUM_BARRIERS
	.align		4
        /*0020*/ 	.byte	0x02, 0x4c
        /*0022*/ 	.byte	0x01
	.zero		1


	//----- nvinfo : EIATTR_EXTERNS
	.align		4
        /*0024*/ 	.byte	0x04, 0x0f
        /*0026*/ 	.short	(.L_25 - .L_24)


	//   ....[0]....
	.align		4
.L_24:
        /*0028*/ 	.word	index@(__assertfail)


	//----- nvinfo : EIATTR_ANNOTATIONS
	.align		4
.L_25:
        /*002c*/ 	.byte	0x04, 0x55
        /*002e*/ 	.short	(.L_27 - .L_26)


	//   ....[0]....
.L_26:
        /*0030*/ 	.word	0x00000001
        /*0034*/ 	.byte	0xb0, 0x0a, 0x00, 0x00, 0x01, 0x00, 0x00, 0x00, 0xd0, 0x11, 0x00, 0x00, 0x01, 0x00, 0x00, 0x00
        /*0044*/ 	.byte	0x10, 0x64, 0x00, 0x00, 0x01, 0x00, 0x00, 0x00, 0x90, 0x70, 0x00, 0x00


	//----- nvinfo : EIATTR_MERCURY_ISA_VERSION
	.align		4
.L_27:
        /*0050*/ 	.byte	0x03, 0x5f
        /*0052*/ 	.short	0x0101


	//----- nvinfo : EIATTR_INT_WARP_WIDE_INSTR_OFFSETS
	.align		4
        /*0054*/ 	.byte	0x04, 0x31
        /*0056*/ 	.short	(.L_29 - .L_28)


	//   ....[0]....
.L_28:
        /*0058*/ 	.word	0x000003d0


	//   ....[1]....
        /*005c*/ 	.word	0x000003f0


	//   ....[2]....
        /*0060*/ 	.word	0x00000470


	//   ....[3]....
        /*0064*/ 	.word	0x00000480


	//   ....[4]....
        /*0068*/ 	.word	0x00000490


	//   ....[5]....
        /*006c*/ 	.word	0x000004b0


	//   ....[6]....
        /*0070*/ 	.word	0x00000540


	//   ....[7]....
        /*0074*/ 	.word	0x00000560


	//----- nvinfo : EIATTR_COOP_GROUP_MASK_REGIDS
	.align		4
.L_29:
        /*0078*/ 	.byte	0x04, 0x29
        /*007a*/ 	.short	(.L_31 - .L_30)


	//   ....[0]....
.L_30:
        /*007c*/ 	.word	0xffffffff


	//   ....[1]....
        /*0080*/ 	.word	0xffffffff


	//   ....[2]....
        /*0084*/ 	.word	0xffffffff


	//   ....[3]....
        /*0088*/ 	.word	0xffffffff


	//   ....[4]....
        /*008c*/ 	.word	0xffffffff


	//   ....[5]....
        /*0090*/ 	.word	0xffffffff


	//----- nvinfo : EIATTR_COOP_GROUP_INSTR_OFFSETS
	.align		4
.L_31:
        /*0094*/ 	.byte	0x04, 0x28
        /*0096*/ 	.short	(.L_33 - .L_32)


	//   ....[0]....
.L_32:
        /*0098*/ 	.word	0x00000070


	//   ....[1]....
        /*009c*/ 	.word	0x00000080


	//   ....[2]....
        /*00a0*/ 	.word	0x00000140


	//   ....[3]....
        /*00a4*/ 	.word	0x000002b0


	//   ....[4]....
        /*00a8*/ 	.word	0x000002f0


	//   ....[5]....
        /*00ac*/ 	.word	0x00000330


	//----- nvinfo : EIATTR_REG_RECONFIG
	.align		4
.L_33:
        /*00b0*/ 	.byte	0x01, 0x54
	.zero		2


	//----- nvinfo : EIATTR_SYSCALL_OFFSETS
	.align		4
        /*00b4*/ 	.byte	0x04, 0x46
        /*00b6*/ 	.short	(.L_35 - .L_34)


	//   ....[0]....
.L_34:
        /*00b8*/ 	.word	0x00001650


	//----- nvinfo : EIATTR_MBARRIER_INSTR_OFFSETS
	.align		4
.L_35:
        /*00bc*/ 	.byte	0x04, 0x39
        /*00be*/ 	.short	(.L_37 - .L_36)


	//   ....[0]....
.L_36:
        /*00c0*/ 	.word	0x00000240
        /*00c4*/ 	.word	0x000000ff
        /*00c8*/ 	.word	0x00000000
        /*00cc*/ 	.short	0x0100
        /*00ce*/ 	.byte	0x08
	.zero		1


	//   ....[1]....
        /*00d0*/ 	.word	0x00000250
        /*00d4*/ 	.word	0x000000ff
        /*00d8*/ 	.word	0x00000018
        /*00dc*/ 	.short	0x0100
        /*00de*/ 	.byte	0x08
	.zero		1


	//   ....[2]....
        /*00e0*/ 	.word	0x00000260
        /*00e4*/ 	.word	0x000000ff
        /*00e8*/ 	.word	0x00000008
        /*00ec*/ 	.short	0x0100
        /*00ee*/ 	.byte	0x08
	.zero		1


	//   ....[3]....
        /*00f0*/ 	.word	0x00000270
        /*00f4*/ 	.word	0x000000ff
        /*00f8*/ 	.word	0x00000020
        /*00fc*/ 	.short	0x0100
        /*00fe*/ 	.byte	0x08
	.zero		1


	//   ....[4]....
        /*0100*/ 	.word	0x00000280
        /*0104*/ 	.word	0x000000ff
        /*0108*/ 	.word	0x00000010
        /*010c*/ 	.short	0x0100
        /*010e*/ 	.byte	0x08
	.zero		1


	//   ....[5]....
        /*0110*/ 	.word	0x00000290
        /*0114*/ 	.word	0x000000ff
        /*0118*/ 	.word	0x00000028
        /*011c*/ 	.short	0x0100
        /*011e*/ 	.byte	0x08
	.zero		1


	//   ....[6]....
        /*0120*/ 	.word	0x000005a0
        /*0124*/ 	.word	0x000000ff
        /*0128*/ 	.word	0x00000060
        /*012c*/ 	.short	0x0100
        /*012e*/ 	.byte	0x08
	.zero		1


	//   ....[7]....
        /*0130*/ 	.word	0x00000610
        /*0134*/ 	.word	0x000000ff
        /*0138*/ 	.word	0x00000068
        /*013c*/ 	.short	0x0100
        /*013e*/ 	.byte	0x08
	.zero		1


	//   ....[8]....
        /*0140*/ 	.word	0x00000630
        /*0144*/ 	.word	0x000000ff
        /*0148*/ 	.word	0x00000040
        /*014c*/ 	.short	0x0100
        /*014e*/ 	.byte	0x09
	.zero		1


	//   ....[9]....
        /*0150*/ 	.word	0x00000640
        /*0154*/ 	.word	0x000000ff
        /*0158*/ 	.word	0x00000048
        /*015c*/ 	.short	0x0100
        /*015e*/ 	.byte	0x09
	.zero		1


	//   ....[10]....
        /*0160*/ 	.word	0x00000650
        /*0164*/ 	.word	0x000000ff
        /*0168*/ 	.word	0x00000050
        /*016c*/ 	.short	0x0100
        /*016e*/ 	.byte	0x09
	.zero		1


	//   ....[11]....
        /*0170*/ 	.word	0x00000660
        /*0174*/ 	.word	0x000000ff
        /*0178*/ 	.word	0x00000058
        /*017c*/ 	.short	0x0100
        /*017e*/ 	.byte	0x09
	.zero		1


	//   ....[12]....
        /*0180*/ 	.word	0x00001510
        /*0184*/ 	.word	0x000000ff
        /*0188*/ 	.word	0xfffffff8
        /*018c*/ 	.short	0x010a
        /*018e*/ 	.byte	0x2b
	.zero		1


	//   ....[13]....
        /*0190*/ 	.word	0x000016d0
        /*0194*/ 	.word	0x00000003
        /*0198*/ 	.word	0x00000000
        /*019c*/ 	.short	0x010a
        /*019e*/ 	.byte	0x3f
	.zero		1


	//   ....[14]....
        /*01a0*/ 	.word	0x00001730
        /*01a4*/ 	.word	0x00000003
        /*01a8*/ 	.word	0x00000000
        /*01ac*/ 	.short	0x010a
        /*01ae*/ 	.byte	0x3f
	.zero		1


	//   ....[15]....
        /*01b0*/ 	.word	0x00001c50
        /*01b4*/ 	.word	0x000000ff
        /*01b8*/ 	.word	0x00000000
        /*01bc*/ 	.short	0x010a
        /*01be*/ 	.byte	0x08
	.zero		1


	//   ....[16]....
        /*01c0*/ 	.word	0x00001c90
        /*01c4*/ 	.word	0x000000ff
        /*01c8*/ 	.word	0x00000000
        /*01cc*/ 	.short	0x010a
        /*01ce*/ 	.byte	0x08
	.zero		1


	//   ....[17]....
        /*01d0*/ 	.word	0x000020b0
        /*01d4*/ 	.word	0x000000ff
        /*01d8*/ 	.word	0x00000000
        /*01dc*/ 	.short	0x0101
        /*01de*/ 	.byte	0x08
	.zero		1


	//   ....[18]....
        /*01e0*/ 	.word	0x000021b0
        /*01e4*/ 	.word	0x00000003
        /*01e8*/ 	.word	0x00000000
        /*01ec*/ 	.short	0x0101
        /*01ee*/ 	.byte	0x2e
	.zero		1


	//   ....[19]....
        /*01f0*/ 	.word	0x00002280
        /*01f4*/ 	.word	0x000000ff
        /*01f8*/ 	.word	0x00000000
        /*01fc*/ 	.short	0x0101
        /*01fe*/ 	.byte	0x06
	.zero		1


	//   ....[20]....
        /*0200*/ 	.word	0x000022f0
        /*0204*/ 	.word	0x000000ff
        /*0208*/ 	.word	0x00000008
        /*020c*/ 	.short	0x010a
        /*020e*/ 	.byte	0x2b
	.zero		1


	//   ....[21]....
        /*0210*/ 	.word	0x00006450
        /*0214*/ 	.word	0x00000000
        /*0218*/ 	.word	0x00000000
        /*021c*/ 	.short	0x0101
        /*021e*/ 	.byte	0x2e
	.zero		1


	//   ....[22]....
        /*0220*/ 	.word	0x00006d40
        /*0224*/ 	.word	0x0000000b
        /*0228*/ 	.word	0x00000018
        /*022c*/ 	.short	0x010a
        /*022e*/ 	.byte	0x3f
	.zero		1


	//   ....[23]....
        /*0230*/ 	.word	0x000071c0
        /*0234*/ 	.word	0x00000006
        /*0238*/ 	.word	0x00000068
        /*023c*/ 	.short	0x0101
        /*023e*/ 	.byte	0x3f
	.zero		1


	//   ....[24]....
        /*0240*/ 	.word	0x000078e0
        /*0244*/ 	.word	0x00000007
        /*0248*/ 	.word	0x00000000
        /*024c*/ 	.short	0x010a
        /*024e*/ 	.byte	0x3f
	.zero		1


	//   ....[25]....
        /*0250*/ 	.word	0x00007960
        /*0254*/ 	.word	0x00000004
        /*0258*/ 	.word	0x00000000
        /*025c*/ 	.short	0x010a
        /*025e*/ 	.byte	0x3f
	.zero		1


	//   ....[26]....
        /*0260*/ 	.word	0x000079f0
        /*0264*/ 	.word	0x00000005
        /*0268*/ 	.word	0x00000000
        /*026c*/ 	.short	0x010a
        /*026e*/ 	.byte	0x3f
	.zero		1


	//   ....[27]....
        /*0270*/ 	.word	0x00007a60
        /*0274*/ 	.word	0x00000003
        /*0278*/ 	.word	0xfffffff8
        /*027c*/ 	.short	0x010a
        /*027e*/ 	.byte	0x3f
	.zero		1


	//   ....[28]....
        /*0280*/ 	.word	0x00007ab0
        /*0284*/ 	.word	0x00000003
        /*0288*/ 	.word	0x00000000
        /*028c*/ 	.short	0x010a
        /*028e*/ 	.byte	0x3f
	.zero		1


	//   ....[29]....
        /*0290*/ 	.word	0x00007b10
        /*0294*/ 	.word	0x00000004
        /*0298*/ 	.word	0x00000000
        /*029c*/ 	.short	0x010a
        /*029e*/ 	.byte	0x3f
	.zero		1


	//   ....[30]....
        /*02a0*/ 	.word	0x00007b70
        /*02a4*/ 	.word	0x00000003
        /*02a8*/ 	.word	0x00000008
        /*02ac*/ 	.short	0x010a
        /*02ae*/ 	.byte	0x3f
	.zero		1


	//   ....[31]....
        /*02b0*/ 	.word	0x00007c40
        /*02b4*/ 	.word	0x0000000b
        /*02b8*/ 	.word	0x00000018
        /*02bc*/ 	.short	0x010a
        /*02be*/ 	.byte	0x3f
	.zero		1


	//   ....[32]....
        /*02c0*/ 	.word	0x00007d10
        /*02c4*/ 	.word	0x00000007
        /*02c8*/ 	.word	0x00000000
        /*02cc*/ 	.short	0x010a
        /*02ce*/ 	.byte	0x3f
	.zero		1


	//   ....[33]....
        /*02d0*/ 	.word	0x00007d60
        /*02d4*/ 	.word	0x00000004
        /*02d8*/ 	.word	0x00000000
        /*02dc*/ 	.short	0x010a
        /*02de*/ 	.byte	0x3f
	.zero		1


	//----- nvinfo : EIATTR_NUM_MBARRIERS
	.align		4
.L_37:
        /*02e0*/ 	.byte	0x03, 0x38
        /*02e2*/ 	.short	0x000c


	//----- nvinfo : EIATTR_EXIT_INSTR_OFFSETS
	.align		4
        /*02e4*/ 	.byte	0x04, 0x1c
        /*02e6*/ 	.short	(.L_39 - .L_38)


	//   ....[0]....
.L_38:
        /*02e8*/ 	.word	0x00001160


	//   ....[1]....
        /*02ec*/ 	.word	0x000011c0


	//   ....[2]....
        /*02f0*/ 	.word	0x00006a70


	//   ....[3]....
        /*02f4*/ 	.word	0x00006aa0


	//   ....[4]....
        /*02f8*/ 	.word	0x00007a40


	//----- nvinfo : EIATTR_MAX_THREADS
	.align		4
.L_39:
        /*02fc*/ 	.byte	0x04, 0x05
        /*02fe*/ 	.short	(.L_41 - .L_40)
.L_40:
        /*0300*/ 	.word	0x00000180
        /*0304*/ 	.word	0x00000001
        /*0308*/ 	.word	0x00000001


	//----- nvinfo : EIATTR_CRS_STACK_SIZE
	.align		4
.L_41:
        /*030c*/ 	.byte	0x04, 0x1e
        /*030e*/ 	.short	(.L_43 - .L_42)
.L_42:
        /*0310*/ 	.word	0x00000000


	//----- nvinfo : EIATTR_CBANK_PARAM_SIZE
	.align		4
.L_43:
        /*0314*/ 	.byte	0x03, 0x19
        /*0316*/ 	.short	0x0470


	//----- nvinfo : EIATTR_PARAM_CBANK
	.align		4
        /*0318*/ 	.byte	0x04, 0x0a
        /*031a*/ 	.short	(.L_45 - .L_44)
	.align		4
.L_44:
        /*031c*/ 	.word	index@(.nv.constant0._ZN7cutlass13device_kernelINS_4gemm6kernel13GemmUniversalIN4cute5tupleIJiiiiEEENS1_10collective13CollectiveMmaINS1_34MainloopSm90TmaGmmaWarpSpecializedILi3ENS5_IJNS4_1CILi1EEESB_SB_EEENS1_32KernelTmaWarpSpecializedPingpongEEENS5_IJNSA_ILi64EEENSA_ILi128EEESF_EEENS_10tfloat32_tENS5_IJlSB_lEEESI_SJ_NS4_8TiledMMAINS4_8MMA_AtomIJNS4_4SM904GMMA30MMA_64x128x8_F32TF32TF32_SS_TNILNSN_7ScaleInE1ELSP_1EEEEEENS4_6LayoutISC_NS5_IJNSA_ILi0EEEST_ST_EEEEENS5_IJNS4_10UnderscoreESW_SW_EEEEENS4_13SM90_TMA_LOADENS4_14ComposedLayoutINS4_7SwizzleILi3ELi4ELi3EEENS4_18smem_ptr_flag_bitsILi32EEENSS_INS5_IJNSA_ILi8EEENSA_ILi32EEEEEENS5_IJS16_SB_EEEEEEEvNS4_8identityESZ_S1A_vS1B_EENS_8epilogue10collective6detail29Sm90TmaWarpSpecializedAdapterINS1E_15DefaultEpilogueISI_SJ_SJ_NS1D_6thread17LinearCombinationISI_Li1EffLNS1I_9ScaleType4KindE0ELNS_15FloatRoundStyleE2ESI_EENS1_15EpilogueDefaultEEEEEvvEEEEvNT_6ParamsE)
        /*0320*/ 	.short	0x0210
        /*0322*/ 	.short	0x0470


	//----- nvinfo : EIATTR_SW_WAR
	.align		4
.L_45:
        /*0324*/ 	.byte	0x04, 0x36
        /*0326*/ 	.short	(.L_47 - .L_46)
.L_46:
        /*0328*/ 	.word	0x00000008
.L_47:


//--------------------- .nv.callgraph             --------------------------
	.section	.nv.callgraph,"",@"SHT_CUDA_CALLGRAPH"
	.align	4
	.sectionentsize	8
	.align		4
        /*0000*/ 	.word	0x00000000
	.align		4
        /*0004*/ 	.word	0xffffffff
	.align		4
        /*0008*/ 	.word	index@(_ZN7cutlass13device_kernelINS_4gemm6kernel13GemmUniversalIN4cute5tupleIJiiiiEEENS1_10collective13CollectiveMmaINS1_34MainloopSm90TmaGmmaWarpSpecializedILi3ENS5_IJNS4_1CILi1EEESB_SB_EEENS1_32KernelTmaWarpSpecializedPingpongEEENS5_IJNSA_ILi64EEENSA_ILi128EEESF_EEENS_10tfloat32_tENS5_IJlSB_lEEESI_SJ_NS4_8TiledMMAINS4_8MMA_AtomIJNS4_4SM904GMMA30MMA_64x128x8_F32TF32TF32_SS_TNILNSN_7ScaleInE1ELSP_1EEEEEENS4_6LayoutISC_NS5_IJNSA_ILi0EEEST_ST_EEEEENS5_IJNS4_10UnderscoreESW_SW_EEEEENS4_13SM90_TMA_LOADENS4_14ComposedLayoutINS4_7SwizzleILi3ELi4ELi3EEENS4_18smem_ptr_flag_bitsILi32EEENSS_INS5_IJNSA_ILi8EEENSA_ILi32EEEEEENS5_IJS16_SB_EEEEEEEvNS4_8identityESZ_S1A_vS1B_EENS_8epilogue10collective6detail29Sm90TmaWarpSpecializedAdapterINS1E_15DefaultEpilogueISI_SJ_SJ_NS1D_6thread17LinearCombinationISI_Li1EffLNS1I_9ScaleType4KindE0ELNS_15FloatRoundStyleE2ESI_EENS1_15EpilogueDefaultEEEEEvvEEEEvNT_6ParamsE)
	.align		4
        /*000c*/ 	.word	index@(__assertfail)
	.align		4
        /*0010*/ 	.word	0x00000000
	.align		4
        /*0014*/ 	.word	0xfffffffe
	.align		4
        /*0018*/ 	.word	0x00000000
	.align		4
        /*001c*/ 	.word	0xfffffffd
	.align		4
        /*0020*/ 	.word	0x00000000
	.align		4
        /*0024*/ 	.word	0xfffffffc


//--------------------- .nv.constant4             --------------------------
	.section	.nv.constant4,"a",@progbits
	.align	8
	.align		8
.nv.constant4:
        /*0000*/ 	.dword	__assertfail
	.align		8
        /*0008*/ 	.dword	__unnamed_1
	.align		8
        /*0010*/ 	.dword	_ZN40_INTERNAL_0ec001f2_4_k_cu_cddee769_219074cuda3std3__45__cpo5beginE
	.align		8
        /*0018*/ 	.dword	_ZN40_INTERNAL_0ec001f2_4_k_cu_cddee769_219074cuda3std3__45__cpo3endE
	.align		8
        /*0020*/ 	.dword	_ZN40_INTERNAL_0ec001f2_4_k_cu_cddee769_219074cuda3std3__45__cpo6cbeginE
	.align		8
        /*0028*/ 	.dword	_ZN40_INTERNAL_0ec001f2_4_k_cu_cddee769_219074cuda3std3__45__cpo4cendE
	.align		8
        /*0030*/ 	.dword	_ZN40_INTERNAL_0ec001f2_4_k_cu_cddee769_219074cuda3std3__442_GLOBAL__N__0ec001f2_4_k_cu_cddee769_219076ignoreE
	.align		8
        /*0038*/ 	.dword	_ZN40_INTERNAL_0ec001f2_4_k_cu_cddee769_219074cuda3std3__419piecewise_constructE
	.align		8
        /*0040*/ 	.dword	_ZN40_INTERNAL_0ec001f2_4_k_cu_cddee769_219074cuda3std3__48in_placeE
	.align		8
        /*0048*/ 	.dword	_ZN40_INTERNAL_0ec001f2_4_k_cu_cddee769_219074cuda3std6ranges3__45__cpo4swapE
	.align		8
        /*0050*/ 	.dword	_ZN40_INTERNAL_0ec001f2_4_k_cu_cddee769_219074cuda3std6ranges3__45__cpo9iter_moveE
	.align		8
        /*0058*/ 	.dword	_ZN40_INTERNAL_0ec001f2_4_k_cu_cddee769_219074cute7productE
	.align		8
        /*0060*/ 	.dword	_ZN40_INTERNAL_0ec001f2_4_k_cu_cddee769_219074cute1_E
	.align		8
        /*0068*/ 	.dword	$str$22
	.align		8
        /*0070*/ 	.dword	$str$23


//--------------------- .text._ZN7cutlass13device_kernelINS_4gemm6kernel13GemmUniversalIN4cute5tupleIJiiiiEEENS1_10collective13CollectiveMmaINS1_34MainloopSm90TmaGmmaWarpSpecializedILi3ENS5_IJNS4_1CILi1EEESB_SB_EEENS1_32KernelTmaWarpSpecializedPingpongEEENS5_IJNSA_ILi64EEENSA_ILi128EEESF_EEENS_10tfloat32_tENS5_IJlSB_lEEESI_SJ_NS4_8TiledMMAINS4_8MMA_AtomIJNS4_4SM904GMMA30MMA_64x128x8_F32TF32TF32_SS_TNILNSN_7ScaleInE1ELSP_1EEEEEENS4_6LayoutISC_NS5_IJNSA_ILi0EEEST_ST_EEEEENS5_IJNS4_10UnderscoreESW_SW_EEEEENS4_13SM90_TMA_LOADENS4_14ComposedLayoutINS4_7SwizzleILi3ELi4ELi3EEENS4_18smem_ptr_flag_bitsILi32EEENSS_INS5_IJNSA_ILi8EEENSA_ILi32EEEEEENS5_IJS16_SB_EEEEEEEvNS4_8identityESZ_S1A_vS1B_EENS_8epilogue10collective6detail29Sm90TmaWarpSpecializedAdapterINS1E_15DefaultEpilogueISI_SJ_SJ_NS1D_6thread17LinearCombinationISI_Li1EffLNS1I_9ScaleType4KindE0ELNS_15FloatRoundStyleE2ESI_EENS1_15EpilogueDefaultEEEEEvvEEEEvNT_6ParamsE --------------------------
	.section	.text._ZN7cutlass13device_kernelINS_4gemm6kernel13GemmUniversalIN4cute5tupleIJiiiiEEENS1_10collective13CollectiveMmaINS1_34MainloopSm90TmaGmmaWarpSpecializedILi3ENS5_IJNS4_1CILi1EEESB_SB_EEENS1_32KernelTmaWarpSpecializedPingpongEEENS5_IJNSA_ILi64EEENSA_ILi128EEESF_EEENS_10tfloat32_tENS5_IJlSB_lEEESI_SJ_NS4_8TiledMMAINS4_8MMA_AtomIJNS4_4SM904GMMA30MMA_64x128x8_F32TF32TF32_SS_TNILNSN_7ScaleInE1ELSP_1EEEEEENS4_6LayoutISC_NS5_IJNSA_ILi0EEEST_ST_EEEEENS5_IJNS4_10UnderscoreESW_SW_EEEEENS4_13SM90_TMA_LOADENS4_14ComposedLayoutINS4_7SwizzleILi3ELi4ELi3EEENS4_18smem_ptr_flag_bitsILi32EEENSS_INS5_IJNSA_ILi8EEENSA_ILi32EEEEEENS5_IJS16_SB_EEEEEEEvNS4_8identityESZ_S1A_vS1B_EENS_8epilogue10collective6detail29Sm90TmaWarpSpecializedAdapterINS1E_15DefaultEpilogueISI_SJ_SJ_NS1D_6thread17LinearCombinationISI_Li1EffLNS1I_9ScaleType4KindE0ELNS_15FloatRoundStyleE2ESI_EENS1_15EpilogueDefaultEEEEEvvEEEEvNT_6ParamsE,"ax",@progbits
	.align	128
.text._ZN7cutlass13device_kernelINS_4gemm6kernel13GemmUniversalIN4cute5tupleIJiiiiEEENS1_10collective13CollectiveMmaINS1_34MainloopSm90TmaGmmaWarpSpecializedILi3ENS5_IJNS4_1CILi1EEESB_SB_EEENS1_32KernelTmaWarpSpecializedPingpongEEENS5_IJNSA_ILi64EEENSA_ILi128EEESF_EEENS_10tfloat32_tENS5_IJlSB_lEEESI_SJ_NS4_8TiledMMAINS4_8MMA_AtomIJNS4_4SM904GMMA30MMA_64x128x8_F32TF32TF32_SS_TNILNSN_7ScaleInE1ELSP_1EEEEEENS4_6LayoutISC_NS5_IJNSA_ILi0EEEST_ST_EEEEENS5_IJNS4_10UnderscoreESW_SW_EEEEENS4_13SM90_TMA_LOADENS4_14ComposedLayoutINS4_7SwizzleILi3ELi4ELi3EEENS4_18smem_ptr_flag_bitsILi32EEENSS_INS5_IJNSA_ILi8EEENSA_ILi32EEEEEENS5_IJS16_SB_EEEEEEEvNS4_8identityESZ_S1A_vS1B_EENS_8epilogue10collective6detail29Sm90TmaWarpSpecializedAdapterINS1E_15DefaultEpilogueISI_SJ_SJ_NS1D_6thread17LinearCombinationISI_Li1EffLNS1I_9ScaleType4KindE0ELNS_15FloatRoundStyleE2ESI_EENS1_15EpilogueDefaultEEEEEvvEEEEvNT_6ParamsE:
        .type           _ZN7cutlass13device_kernelINS_4gemm6kernel13GemmUniversalIN4cute5tupleIJiiiiEEENS1_10collective13CollectiveMmaINS1_34MainloopSm90TmaGmmaWarpSpecializedILi3ENS5_IJNS4_1CILi1EEESB_SB_EEENS1_32KernelTmaWarpSpecializedPingpongEEENS5_IJNSA_ILi64EEENSA_ILi128EEESF_EEENS_10tfloat32_tENS5_IJlSB_lEEESI_SJ_NS4_8TiledMMAINS4_8MMA_AtomIJNS4_4SM904GMMA30MMA_64x128x8_F32TF32TF32_SS_TNILNSN_7ScaleInE1ELSP_1EEEEEENS4_6LayoutISC_NS5_IJNSA_ILi0EEEST_ST_EEEEENS5_IJNS4_10UnderscoreESW_SW_EEEEENS4_13SM90_TMA_LOADENS4_14ComposedLayoutINS4_7SwizzleILi3ELi4ELi3EEENS4_18smem_ptr_flag_bitsILi32EEENSS_INS5_IJNSA_ILi8EEENSA_ILi32EEEEEENS5_IJS16_SB_EEEEEEEvNS4_8identityESZ_S1A_vS1B_EENS_8epilogue10collective6detail29Sm90TmaWarpSpecializedAdapterINS1E_15DefaultEpilogueISI_SJ_SJ_NS1D_6thread17LinearCombinationISI_Li1EffLNS1I_9ScaleType4KindE0ELNS_15FloatRoundStyleE2ESI_EENS1_15EpilogueDefaultEEEEEvvEEEEvNT_6ParamsE,@function
        .size           _ZN7cutlass13device_kernelINS_4gemm6kernel13GemmUniversalIN4cute5tupleIJiiiiEEENS1_10collective13CollectiveMmaINS1_34MainloopSm90TmaGmmaWarpSpecializedILi3ENS5_IJNS4_1CILi1EEESB_SB_EEENS1_32KernelTmaWarpSpecializedPingpongEEENS5_IJNSA_ILi64EEENSA_ILi128EEESF_EEENS_10tfloat32_tENS5_IJlSB_lEEESI_SJ_NS4_8TiledMMAINS4_8MMA_AtomIJNS4_4SM904GMMA30MMA_64x128x8_F32TF32TF32_SS_TNILNSN_7ScaleInE1ELSP_1EEEEEENS4_6LayoutISC_NS5_IJNSA_ILi0EEEST_ST_EEEEENS5_IJNS4_10UnderscoreESW_SW_EEEEENS4_13SM90_TMA_LOADENS4_14ComposedLayoutINS4_7SwizzleILi3ELi4ELi3EEENS4_18smem_ptr_flag_bitsILi32EEENSS_INS5_IJNSA_ILi8EEENSA_ILi32EEEEEENS5_IJS16_SB_EEEEEEEvNS4_8identityESZ_S1A_vS1B_EENS_8epilogue10collective6detail29Sm90TmaWarpSpecializedAdapterINS1E_15DefaultEpilogueISI_SJ_SJ_NS1D_6thread17LinearCombinationISI_Li1EffLNS1I_9ScaleType4KindE0ELNS_15FloatRoundStyleE2ESI_EENS1_15EpilogueDefaultEEEEEvvEEEEvNT_6ParamsE,(.L_x_195 - _ZN7cutlass13device_kernelINS_4gemm6kernel13GemmUniversalIN4cute5tupleIJiiiiEEENS1_10collective13CollectiveMmaINS1_34MainloopSm90TmaGmmaWarpSpecializedILi3ENS5_IJNS4_1CILi1EEESB_SB_EEENS1_32KernelTmaWarpSpecializedPingpongEEENS5_IJNSA_ILi64EEENSA_ILi128EEESF_EEENS_10tfloat32_tENS5_IJlSB_lEEESI_SJ_NS4_8TiledMMAINS4_8MMA_AtomIJNS4_4SM904GMMA30MMA_64x128x8_F32TF32TF32_SS_TNILNSN_7ScaleInE1ELSP_1EEEEEENS4_6LayoutISC_NS5_IJNSA_ILi0EEEST_ST_EEEEENS5_IJNS4_10UnderscoreESW_SW_EEEEENS4_13SM90_TMA_LOADENS4_14ComposedLayoutINS4_7SwizzleILi3ELi4ELi3EEENS4_18smem_ptr_flag_bitsILi32EEENSS_INS5_IJNSA_ILi8EEENSA_ILi32EEEEEENS5_IJS16_SB_EEEEEEEvNS4_8identityESZ_S1A_vS1B_EENS_8epilogue10collective6detail29Sm90TmaWarpSpecializedAdapterINS1E_15DefaultEpilogueISI_SJ_SJ_NS1D_6thread17LinearCombinationISI_Li1EffLNS1I_9ScaleType4KindE0ELNS_15FloatRoundStyleE2ESI_EENS1_15EpilogueDefaultEEEEEvvEEEEvNT_6ParamsE)
        .other          _ZN7cutlass13device_kernelINS_4gemm6kernel13GemmUniversalIN4cute5tupleIJiiiiEEENS1_10collective13CollectiveMmaINS1_34MainloopSm90TmaGmmaWarpSpecializedILi3ENS5_IJNS4_1CILi1EEESB_SB_EEENS1_32KernelTmaWarpSpecializedPingpongEEENS5_IJNSA_ILi64EEENSA_ILi128EEESF_EEENS_10tfloat32_tENS5_IJlSB_lEEESI_SJ_NS4_8TiledMMAINS4_8MMA_AtomIJNS4_4SM904GMMA30MMA_64x128x8_F32TF32TF32_SS_TNILNSN_7ScaleInE1ELSP_1EEEEEENS4_6LayoutISC_NS5_IJNSA_ILi0EEEST_ST_EEEEENS5_IJNS4_10UnderscoreESW_SW_EEEEENS4_13SM90_TMA_LOADENS4_14ComposedLayoutINS4_7SwizzleILi3ELi4ELi3EEENS4_18smem_ptr_flag_bitsILi32EEENSS_INS5_IJNSA_ILi8EEENSA_ILi32EEEEEENS5_IJS16_SB_EEEEEEEvNS4_8identityESZ_S1A_vS1B_EENS_8epilogue10collective6detail29Sm90TmaWarpSpecializedAdapterINS1E_15DefaultEpilogueISI_SJ_SJ_NS1D_6thread17LinearCombinationISI_Li1EffLNS1I_9ScaleType4KindE0ELNS_15FloatRoundStyleE2ESI_EENS1_15EpilogueDefaultEEEEEvvEEEEvNT_6ParamsE,@"STO_CUDA_ENTRY STV_DEFAULT"
_ZN7cutlass13device_kernelINS_4gemm6kernel13GemmUniversalIN4cute5tupleIJiiiiEEENS1_10collective13CollectiveMmaINS1_34MainloopSm90TmaGmmaWarpSpecializedILi3ENS5_IJNS4_1CILi1EEESB_SB_EEENS1_32KernelTmaWarpSpecializedPingpongEEENS5_IJNSA_ILi64EEENSA_ILi128EEESF_EEENS_10tfloat32_tENS5_IJlSB_lEEESI_SJ_NS4_8TiledMMAINS4_8MMA_AtomIJNS4_4SM904GMMA30MMA_64x128x8_F32TF32TF32_SS_TNILNSN_7ScaleInE1ELSP_1EEEEEENS4_6LayoutISC_NS5_IJNSA_ILi0EEEST_ST_EEEEENS5_IJNS4_10UnderscoreESW_SW_EEEEENS4_13SM90_TMA_LOADENS4_14ComposedLayoutINS4_7SwizzleILi3ELi4ELi3EEENS4_18smem_ptr_flag_bitsILi32EEENSS_INS5_IJNSA_ILi8EEENSA_ILi32EEEEEENS5_IJS16_SB_EEEEEEEvNS4_8identityESZ_S1A_vS1B_EENS_8epilogue10collective6detail29Sm90TmaWarpSpecializedAdapterINS1E_15DefaultEpilogueISI_SJ_SJ_NS1D_6thread17LinearCombinationISI_Li1EffLNS1I_9ScaleType4KindE0ELNS_15FloatRoundStyleE2ESI_EENS1_15EpilogueDefaultEEEEEvvEEEEvNT_6ParamsE:
[----:B------:R-:W0:Y:S02]  /*0000*/  LDC R1, c[0x0][0x28] ;  /* 0x00000a00ff017b82 */ /* 0x000e240000000800 */
[----:B0-----:R-:W-:Y:S01]  /*0010*/  VIADD R1, R1, 0xfffffff8 ;  /* 0xfffffff801017836 */ /* 0x001fe20000000000 */
[----:B------:R-:W0:Y:S01]  /*0020*/  S2R R4, SR_TID.X ;  /* 0x0000000000047919 */ /* 0x000e220000002100 */
[----:B------:R-:W-:Y:S01]  /*0030*/  ELECT P0, URZ, PT ;  /* 0x00000000003f782f */ /* 0x000fe20003800000 */
[----:B------:R-:W-:Y:S01]  /*0040*/  BSSY B0, `(.L_x_0) ;  /* 0x000000f000007945 */ /* 0x000fe20003800000 */
[--C-:B0-----:R-:W-:Y:S02]  /*0050*/  SHF.R.U32.HI R0, RZ, 0x5, R4.reuse ;  /* 0x00000005ff007819 */ /* 0x101fe40000011604 */
[----:B------:R-:W-:-:S03]  /*0060*/  SHF.R.U32.HI R5, RZ, 0x7, R4 ;  /* 0x00000007ff057819 */ /* 0x000fc60000011604 */
[----:B------:R-:W0:Y:S04]  /*0070*/  SHFL.IDX PT, R2, R0, RZ, 0x1f ;  /* 0x00001fff00027589 */ /* 0x000e2800000e0000 */
[----:B------:R1:W2:Y:S01]  /*0080*/  SHFL.IDX PT, R7, R5, RZ, 0x1f ;  /* 0x00001fff05077589 */ /* 0x0002a200000e0000 */
[----:B0-----:R-:W-:-:S13]  /*0090*/  ISETP.NE.OR P0, PT, R2, RZ, !P0 ;  /* 0x000000ff0200720c */ /* 0x001fda0004705670 */
[----:B-12---:R-:W-:Y:S05]  /*00a0*/  @P0 BRA `(.L_x_1) ;  /* 0x0000000000200947 */ /* 0x006fea0003800000 */
[----:B------:R-:W-:Y:S02]  /*00b0*/  ULDC.64 UR4, c[0x0][0x198] ;  /* 0x0000660000047ab9 */ /* 0x000fe40000000a00 */
[----:B------:R-:W-:Y:S02]  /*00c0*/  UIADD3 UR6, UP0, UR4, 0xf0, URZ ;  /* 0x000000f004067890 */ /* 0x000fe4000ff1e03f */
[----:B------:R-:W-:Y:S02]  /*00d0*/  UIADD3 UR4, UP1, UR4, 0x1f0, URZ ;  /* 0x000001f004047890 */ /* 0x000fe4000ff3e03f */
[----:B------:R-:W-:Y:S02]  /*00e0*/  UIADD3.X UR7, URZ, UR5, URZ, UP0, !UPT ;  /* 0x000000053f077290 */ /* 0x000fe400087fe43f */
[----:B------:R-:W-:-:S07]  /*00f0*/  UIADD3.X UR5, URZ, UR5, URZ, UP1, !UPT ;  /* 0x000000053f057290 */ /* 0x000fce0008ffe43f */
[----:B------:R0:W-:Y:S02]  /*0100*/  UTMACCTL.PF [UR6] ;  /* 0x00000000060079b9 */ /* 0x0001e40008040000 */
[----:B------:R0:W-:Y:S02]  /*0110*/  UTMACCTL.PF [UR4] ;  /* 0x00000000040079b9 */ /* 0x0001e40008040000 */
[----:B0-----:R-:W-:Y:S01]  /*0120*/  NOP ;  /* 0x0000000000007918 */ /* 0x001fe20000000000 */
.L_x_1:
[----:B------:R-:W-:Y:S05]  /*0130*/  BSYNC B0 ;  /* 0x0000000000007941 */ /* 0x000fea0003800000 */
.L_x_0:
[----:B------:R-:W0:Y:S02]  /*0140*/  SHFL.IDX PT, R3, R0, RZ, 0x1f ;  /* 0x00001fff00037589 */ /* 0x000e2400000e0000 */
[----:B0-----:R-:W-:-:S13]  /*0150*/  ISETP.NE.AND P0, PT, R3, RZ, PT ;  /* 0x000000ff0300720c */ /* 0x001fda0003f05270 */
[----:B------:R-:W-:Y:S05]  /*0160*/  @P0 BRA `(.L_x_2) ;  /* 0x0000000000500947 */ /* 0x000fea0003800000 */
[----:B------:R-:W0:Y:S01]  /*0170*/  S2UR UR8, SR_CgaCtaId ;  /* 0x00000000000879c3 */ /* 0x000e220000008800 */
[----:B------:R-:W-:Y:S01]  /*0180*/  UMOV UR4, 0x400 ;  /* 0x0000040000047882 */ /* 0x000fe20000000000 */
[----:B------:R-:W-:Y:S01]  /*0190*/  UMOV UR5, 0x1 ;  /* 0x0000000100057882 */ /* 0x000fe20000000000 */
[----:B------:R-:W-:Y:S01]  /*01a0*/  UMOV UR6, 0x80 ;  /* 0x0000008000067882 */ /* 0x000fe20000000000 */
[----:B------:R-:W-:Y:S01]  /*01b0*/  ELECT P0, URZ, PT ;  /* 0x00000000003f782f */ /* 0x000fe20003800000 */
[----:B------:R-:W-:-:S04]  /*01c0*/  UIADD3 UR6, -UR6, 0x100000, URZ ;  /* 0x0010000006067890 */ /* 0x000fc8000fffe13f */
[----:B------:R-:W-:Y:S02]  /*01d0*/  USHF.L.U32 UR7, UR6, 0xb, URZ ;  /* 0x0000000b06077899 */ /* 0x000fe4000800063f */
[----:B------:R-:W-:Y:S02]  /*01e0*/  USHF.L.U32 UR6, UR6, 0x1, URZ ;  /* 0x0000000106067899 */ /* 0x000fe4000800063f */
[----:B0-----:R-:W-:Y:S02]  /*01f0*/  ULEA UR8, UR8, UR4, 0x18 ;  /* 0x0000000408087291 */ /* 0x001fe4000f8ec03f */
[----:B------:R-:W-:-:S04]  /*0200*/  UIADD3 UR4, -UR5, 0x100000, URZ ;  /* 0x0010000005047890 */ /* 0x000fc8000fffe13f */
[----:B------:R-:W-:Y:S02]  /*0210*/  USHF.L.U32 UR5, UR4, 0xb, URZ ;  /* 0x0000000b04057899 */ /* 0x000fe4000800063f */
[----:B------:R-:W-:Y:S01]  /*0220*/  USHF.L.U32 UR4, UR4, 0x1, URZ ;  /* 0x0000000104047899 */ /* 0x000fe2000800063f */
[----:B------:R-:W0:Y:S11]  /*0230*/  FENCE.VIEW.ASYNC.S ;  /* 0x00000000000073c6 */ /* 0x000e360000000000 */
[----:B0-----:R0:W1:Y:S01]  /*0240*/  SYNCS.EXCH.64 URZ, [UR8], UR4 ;  /* 0x00000004083f75b2 */ /* 0x0010620008000100 */
[----:B------:R0:W2:Y:S01]  /*0250*/  SYNCS.EXCH.64 URZ, [UR8+0x18], UR6 ;  /* 0x00001806083f75b2 */ /* 0x0000a20008000100 */
[----:B------:R0:W3:Y:S01]  /*0260*/  SYNCS.EXCH.64 URZ, [UR8+0x8], UR4 ;  /* 0x00000804083f75b2 */ /* 0x0000e20008000100 */
[----:B------:R0:W4:Y:S01]  /*0270*/  SYNCS.EXCH.64 URZ, [UR8+0x20], UR6 ;  /* 0x00002006083f75b2 */ /* 0x0001220008000100 */
[----:B------:R0:W0:Y:S01]  /*0280*/  SYNCS.EXCH.64 URZ, [UR8+0x10], UR4 ;  /* 0x00001004083f75b2 */ /* 0x0000220008000100 */
[----:B------:R0:W0:Y:S01]  /*0290*/  SYNCS.EXCH.64 URZ, [UR8+0x28], UR6 ;  /* 0x00002806083f75b2 */ /* 0x0000220008000100 */
[----:B------:R-:W-:Y:S01]  /*02a0*/  NOP ;  /* 0x0000000000007918 */ /* 0x000fe20000000000 */
.L_x_2:
[----:B------:R-:W5:Y:S01]  /*02b0*/  SHFL.IDX PT, R6, R0, RZ, 0x1f ;  /* 0x00001fff00067589 */ /* 0x000f6200000e0000 */
[----:B------:R-:W-:Y:S01]  /*02c0*/  ELECT P0, URZ, PT ;  /* 0x00000000003f782f */ /* 0x000fe20003800000 */
[----:B------:R-:W-:Y:S01]  /*02d0*/  NOP ;  /* 0x0000000000007918 */ /* 0x000fe20000000000 */
[----:B------:R-:W-:Y:S01]  /*02e0*/  ELECT P1, URZ, PT ;  /* 0x00000000003f782f */ /* 0x000fe20003820000 */
[----:B------:R-:W1:Y:S01]  /*02f0*/  SHFL.IDX PT, R3, R0, RZ, 0x1f ;  /* 0x00001fff00037589 */ /* 0x000e6200000e0000 */
[----:B0-----:R-:W-:Y:S01]  /*0300*/  UMOV UR4, 0x20 ;  /* 0x0000002000047882 */ /* 0x001fe20000000000 */
[----:B------:R-:W-:Y:S01]  /*0310*/  UMOV UR11, 0x80 ;  /* 0x00000080000b7882 */ /* 0x000fe20000000000 */
[----:B------:R-:W-:Y:S01]  /*0320*/  NOP ;  /* 0x0000000000007918 */ /* 0x000fe20000000000 */
[----:B------:R-:W0:Y:S01]  /*0330*/  SHFL.IDX PT, R5, R5, RZ, 0x1f ;  /* 0x00001fff05057589 */ /* 0x000e2200000e0000 */
[C---:B------:R-:W-:Y:S01]  /*0340*/  VIADD R31, R7.reuse, 0xffffffff ;  /* 0xffffffff071f7836 */ /* 0x040fe20000000000 */
[----:B------:R-:W-:Y:S01]  /*0350*/  ULDC.64 UR36, c[0x0][0x208] ;  /* 0x0000820000247ab9 */ /* 0x000fe20000000a00 */
[----:B------:R-:W-:-:S03]  /*0360*/  ISETP.NE.AND P2, PT, R7, RZ, PT ;  /* 0x000000ff0700720c */ /* 0x000fc60003f45270 */
[----:B------:R-:W-:Y:S02]  /*0370*/  ISETP.GE.U32.AND P3, PT, R31, 0x2, PT ;  /* 0x000000021f00780c */ /* 0x000fe40003f66070 */
[----:B-----5:R-:W-:Y:S02]  /*0380*/  ISETP.NE.OR P0, PT, R6, RZ, !P0 ;  /* 0x000000ff0600720c */ /* 0x020fe40004705670 */
[----:B-1----:R-:W-:Y:S02]  /*0390*/  ISETP.NE.OR P1, PT, R3, RZ, !P1 ;  /* 0x000000ff0300720c */ /* 0x002fe40004f25670 */
[----:B------:R-:W-:Y:S02]  /*03a0*/  SHF.R.S32.HI R3, RZ, 0x1f, R2 ;  /* 0x0000001fff037819 */ /* 0x000fe40000011402 */
[----:B0-----:R-:W-:Y:S02]  /*03b0*/  R2UR UR43, R5 ;  /* 0x00000000052b72ca */ /* 0x001fe400000e0000 */
[----:B------:R-:W-:-:S05]  /*03c0*/  LEA.HI R3, R3, R2, RZ, 0x2 ;  /* 0x0000000203037211 */ /* 0x000fca00078f10ff */
[----:B------:R-:W-:Y:S01]  /*03d0*/  VOTEU.ALL UP0, P0 ;  /* 0x00000000003f7886 */ /* 0x000fe20000000000 */
[----:B------:R-:W-:Y:S01]  /*03e0*/  LOP3.LUT R3, R3, 0xfffffffc, RZ, 0xc0, !PT ;  /* 0xfffffffc03037812 */ /* 0x000fe200078ec0ff */
[----:B------:R-:W-:-:S03]  /*03f0*/  VOTEU.ALL UP1, P1 ;  /* 0x00000000003f7886 */ /* 0x000fc60000820000 */
[----:B------:R-:W0:Y:S01]  /*0400*/  @!UP0 S2UR UR7, SR_CgaCtaId ;  /* 0x00000000000789c3 */ /* 0x000e220000008800 */
[----:B------:R-:W-:Y:S01]  /*0410*/  @!UP0 UMOV UR6, 0x400 ;  /* 0x0000040000068882 */ /* 0x000fe20000000000 */
[----:B------:R-:W-:-:S04]  /*0420*/  @!UP0 UIADD3 UR4, -UR4, 0x100000, URZ ;  /* 0x0010000004048890 */ /* 0x000fc8000fffe13f */
[----:B------:R-:W-:Y:S02]  /*0430*/  @!UP0 USHF.L.U32 UR5, UR4, 0xb, URZ ;  /* 0x0000000b04058899 */ /* 0x000fe4000800063f */
[----:B------:R-:W-:Y:S01]  /*0440*/  @!UP0 USHF.L.U32 UR4, UR4, 0x1, URZ ;  /* 0x0000000104048899 */ /* 0x000fe2000800063f */
[----:B------:R-:W-:Y:S01]  /*0450*/  IMAD.IADD R14, R2, 0x1, -R3 ;  /* 0x00000001020e7824 */ /* 0x000fe200078e0a03 */
[----:B------:R-:W-:Y:S01]  /*0460*/  @!UP1 UMOV UR9, 0x400 ;  /* 0x0000040000099882 */ /* 0x000fe20000000000 */
[----:B------:R-:W-:Y:S01]  /*0470*/  VOTEU.ALL UP2, P1 ;  /* 0x00000000003f7886 */ /* 0x000fe20000840000 */
[----:B------:R-:W-:Y:S01]  /*0480*/  VOTEU.ALL UP3, P1 ;  /* 0x00000000003f7886 */ /* 0x000fe20000860000 */
[----:B------:R-:W-:Y:S01]  /*0490*/  VOTEU.ALL UP4, P1 ;  /* 0x00000000003f7886 */ /* 0x000fe20000880000 */
[----:B------:R-:W1:Y:S01]  /*04a0*/  @!UP1 S2UR UR10, SR_CgaCtaId ;  /* 0x00000000000a99c3 */ /* 0x000e620000008800 */
[----:B------:R-:W-:Y:S01]  /*04b0*/  VOTEU.ALL UP5, P1 ;  /* 0x00000000003f7886 */ /* 0x000fe200008a0000 */
[----:B------:R-:W-:-:S04]  /*04c0*/  SHF.R.S32.HI R3, RZ, 0x1f, R4 ;  /* 0x0000001fff037819 */ /* 0x000fc80000011404 */
[----:B------:R-:W-:-:S04]  /*04d0*/  LEA.HI R3, R3, R4, RZ, 0x7 ;  /* 0x0000000403037211 */ /* 0x000fc800078f38ff */
[----:B------:R-:W-:-:S05]  /*04e0*/  LOP3.LUT R3, R3, 0xffffff80, RZ, 0xc0, !PT ;  /* 0xffffff8003037812 */ /* 0x000fca00078ec0ff */
[----:B------:R-:W-:Y:S01]  /*04f0*/  IMAD.IADD R5, R4, 0x1, -R3 ;  /* 0x0000000104057824 */ /* 0x000fe200078e0a03 */
[----:B0-----:R-:W-:Y:S02]  /*0500*/  @!UP0 ULEA UR8, UR7, UR6, 0x18 ;  /* 0x0000000607088291 */ /* 0x001fe4000f8ec03f */
[----:B------:R-:W-:-:S04]  /*0510*/  @!UP1 UIADD3 UR6, -UR11, 0x100000, URZ ;  /* 0x001000000b069890 */ /* 0x000fc8000fffe13f */
[----:B------:R-:W-:Y:S02]  /*0520*/  @!UP1 USHF.L.U32 UR7, UR6, 0xb, URZ ;  /* 0x0000000b06079899 */ /* 0x000fe4000800063f */
[----:B------:R-:W-:Y:S01]  /*0530*/  @!UP1 USHF.L.U32 UR6, UR6, 0x1, URZ ;  /* 0x0000000106069899 */ /* 0x000fe2000800063f */
[----:B------:R-:W-:Y:S01]  /*0540*/  VOTEU.ALL UP0, P0 ;  /* 0x00000000003f7886 */ /* 0x000fe20000000000 */
[----:B-1----:R-:W-:Y:S01]  /*0550*/  @!UP1 ULEA UR9, UR10, UR9, 0x18 ;  /* 0x000000090a099291 */ /* 0x002fe2000f8ec03f */
[----:B------:R-:W-:Y:S02]  /*0560*/  VOTEU.ALL UP1, P0 ;  /* 0x00000000003f7886 */ /* 0x000fe40000020000 */
[----:B------:R-:W-:Y:S01]  /*0570*/  ULDC.64 UR10, c[0x0][0x598] ;  /* 0x00016600000a7ab9 */ /* 0x000fe20000000a00 */
[----:B------:R-:W-:Y:S01]  /*0580*/  ISETP.NE.AND P0, PT, R14, 0x3, PT ;  /* 0x000000030e00780c */ /* 0x000fe20003f05270 */
[----:B------:R-:W0:Y:S02]  /*0590*/  FENCE.VIEW.ASYNC.S ;  /* 0x00000000000073c6 */ /* 0x000e240000000000 */
[----:B0-----:R0:W2:Y:S01]  /*05a0*/  @!UP0 SYNCS.EXCH.64 URZ, [UR8+0x60], UR4 ;  /* 0x00006004083f85b2 */ /* 0x0010a20008000100 */
[----:B------:R-:W-:-:S02]  /*05b0*/  ISETP.NE.U32.AND P1, PT, RZ, UR10, PT ;  /* 0x0000000aff007c0c */ /* 0x000fc4000bf25070 */
[----:B------:R-:W-:Y:S02]  /*05c0*/  ISETP.EQ.OR P0, PT, R14, RZ, !P0 ;  /* 0x000000ff0e00720c */ /* 0x000fe40004702670 */
[----:B------:R-:W-:Y:S02]  /*05d0*/  ISETP.NE.AND.EX P1, PT, RZ, UR11, PT, P1 ;  /* 0x0000000bff007c0c */ /* 0x000fe4000bf25310 */
[----:B------:R-:W-:-:S04]  /*05e0*/  ISETP.EQ.AND P0, PT, R7, RZ, P0 ;  /* 0x000000ff0700720c */ /* 0x000fc80000702270 */
[----:B------:R-:W-:-:S04]  /*05f0*/  SEL R23, RZ, 0x1, !P0 ;  /* 0x00000001ff177807 */ /* 0x000fc80004000000 */
[----:B------:R-:W-:Y:S01]  /*0600*/  SEL R23, R23, 0x2, P3 ;  /* 0x0000000217177807 */ /* 0x000fe20001800000 */
[----:B------:R0:W2:Y:S01]  /*0610*/  @!UP1 SYNCS.EXCH.64 URZ, [UR8+0x68], UR4 ;  /* 0x00006804083f95b2 */ /* 0x0000a20008000100 */
[----:B------:R-:W-:Y:S01]  /*0620*/  NOP ;  /* 0x0000000000007918 */ /* 0x000fe20000000000 */
[----:B------:R0:W2:Y:S01]  /*0630*/  @!UP2 SYNCS.EXCH.64 URZ, [UR9+0x40], UR6 ;  /* 0x00004006093fa5b2 */ /* 0x0000a20008000100 */
[----:B------:R0:W2:Y:S01]  /*0640*/  @!UP3 SYNCS.EXCH.64 URZ, [UR9+0x48], UR6 ;  /* 0x00004806093fb5b2 */ /* 0x0000a20008000100 */
[----:B------:R0:W2:Y:S01]  /*0650*/  @!UP4 SYNCS.EXCH.64 URZ, [UR9+0x50], UR6 ;  /* 0x00005006093fc5b2 */ /* 0x0000a20008000100 */
[----:B------:R0:W2:Y:S01]  /*0660*/  @!UP5 SYNCS.EXCH.64 URZ, [UR9+0x58], UR6 ;  /* 0x00005806093fd5b2 */ /* 0x0000a20008000100 */
[----:B------:R-:W-:Y:S01]  /*0670*/  NOP ;  /* 0x0000000000007918 */ /* 0x000fe20000000000 */
[----:B--234-:R-:W-:Y:S06]  /*0680*/  BAR.SYNC.DEFER_BLOCKING 0x0 ;  /* 0x0000000000007b1d */ /* 0x01cfec0000010000 */
[----:B0-----:R-:W-:Y:S05]  /*0690*/  @!P1 BRA `(.L_x_3) ;  /* 0x00000000001c9947 */ /* 0x001fea0003800000 */
[----:B------:R-:W0:Y:S02]  /*06a0*/  LDC.64 R2, c[0x0][0x598] ;  /* 0x00016600ff027b82 */ /* 0x000e240000000a00 */
[----:B0-----:R-:W2:Y:S02]  /*06b0*/  LDG.E.64 R2, desc[UR36][R2.64] ;  /* 0x0000002402027981 */ /* 0x001ea4000c1e1b00 */
[----:B--2---:R-:W-:-:S04]  /*06c0*/  ISETP.NE.U32.AND P0, PT, R2, RZ, PT ;  /* 0x000000ff0200720c */ /* 0x004fc80003f05070 */
[----:B------:R-:W-:-:S13]  /*06d0*/  ISETP.NE.AND.EX P0, PT, R3, RZ, PT, P0 ;  /* 0x000000ff0300720c */ /* 0x000fda0003f05300 */
[----:B------:R-:W-:Y:S05]  /*06e0*/  @!P0 BRA `(.L_x_3) ;  /* 0x0000000000088947 */ /* 0x000fea0003800000 */
[----:B------:R1:W5:Y:S01]  /*06f0*/  LD.E R88, desc[UR36][R2.64] ;  /* 0x0000002402587980 */ /* 0x000362000c101900 */
[----:B------:R-:W-:Y:S05]  /*0700*/  BRA `(.L_x_4) ;  /* 0x0000000000247947 */ /* 0x000fea0003800000 */
.L_x_3:
[----:B------:R-:W-:Y:S02]  /*0710*/  ULDC.64 UR4, c[0x0][0x588] ;  /* 0x0001620000047ab9 */ /* 0x000fe40000000a00 */
[----:B------:R-:W-:-:S04]  /*0720*/  ISETP.NE.U32.AND P0, PT, RZ, UR4, PT ;  /* 0x00000004ff007c0c */ /* 0x000fc8000bf05070 */
[----:B------:R-:W-:-:S13]  /*0730*/  ISETP.NE.AND.EX P0, PT, RZ, UR5, PT, P0 ;  /* 0x00000005ff007c0c */ /* 0x000fda000bf05300 */
[----:B------:R-:W-:Y:S05]  /*0740*/  @!P0 BRA `(.L_x_5) ;  /* 0x00000000000c8947 */ /* 0x000fea0003800000 */
[----:B------:R-:W0:Y:S02]  /*0750*/  LDC.64 R88, c[0x0][0x588] ;  /* 0x00016200ff587b82 */ /* 0x000e240000000a00 */
[----:B0-----:R0:W5:Y:S01]  /*0760*/  LDG.E R88, desc[UR36][R88.64] ;  /* 0x0000002458587981 */ /* 0x001162000c1e1900 */
[----:B------:R-:W-:Y:S05]  /*0770*/  BRA `(.L_x_4) ;  /* 0x0000000000087947 */ /* 0x000fea0003800000 */
.L_x_5:
[----:B------:R-:W-:Y:S02]  /*0780*/  ULDC UR4, c[0x0][0x580] ;  /* 0x0001600000047ab9 */ /* 0x000fe40000000800 */
[----:B------:R-:W-:-:S07]  /*0790*/  IMAD.U32 R88, RZ, RZ, UR4 ;  /* 0x00000004ff587e24 */ /* 0x000fce000f8e00ff */
.L_x_4:
[----:B------:R-:W-:Y:S02]  /*07a0*/  ULDC.64 UR4, c[0x0][0x5a0] ;  /* 0x0001680000047ab9 */ /* 0x000fe40000000a00 */
[----:B------:R-:W-:-:S04]  /*07b0*/  ISETP.NE.U32.AND P0, PT, RZ, UR4, PT ;  /* 0x00000004ff007c0c */ /* 0x000fc8000bf05070 */
[----:B------:R-:W-:-:S13]  /*07c0*/  ISETP.NE.AND.EX P0, PT, RZ, UR5, PT, P0 ;  /* 0x00000005ff007c0c */ /* 0x000fda000bf05300 */
[----:B------:R-:W-:Y:S05]  /*07d0*/  @!P0 BRA `(.L_x_6) ;  /* 0x00000000001c8947 */ /* 0x000fea0003800000 */
[----:B-1----:R-:W1:Y:S02]  /*07e0*/  LDC.64 R2, c[0x0][0x5a0] ;  /* 0x00016800ff027b82 */ /* 0x002e640000000a00 */
[----:B-1----:R-:W2:Y:S02]  /*07f0*/  LDG.E.64 R2, desc[UR36][R2.64] ;  /* 0x0000002402027981 */ /* 0x002ea4000c1e1b00 */
[----:B--2---:R-:W-:-:S04]  /*0800*/  ISETP.NE.U32.AND P0, PT, R2, RZ, PT ;  /* 0x000000ff0200720c */ /* 0x004fc80003f05070 */
[----:B------:R-:W-:-:S13]  /*0810*/  ISETP.NE.AND.EX P0, PT, R3, RZ, PT, P0 ;  /* 0x000000ff0300720c */ /* 0x000fda0003f05300 */
[----:B------:R-:W-:Y:S05]  /*0820*/  @!P0 BRA `(.L_x_6) ;  /* 0x0000000000088947 */ /* 0x000fea0003800000 */
[----:B0-----:R2:W5:Y:S01]  /*0830*/  LD.E R89, desc[UR36][R2.64] ;  /* 0x0000002402597980 */ /* 0x001562000c101900 */
[----:B------:R-:W-:Y:S05]  /*0840*/  BRA `(.L_x_7) ;  /* 0x0000000000247947 */ /* 0x000fea0003800000 */
.L_x_6:
[----:B------:R-:W-:Y:S02]  /*0850*/  ULDC.64 UR4, c[0x0][0x590] ;  /* 0x0001640000047ab9 */ /* 0x000fe40000000a00 */
[----:B------:R-:W-:-:S04]  /*0860*/  ISETP.NE.U32.AND P0, PT, RZ, UR4, PT ;  /* 0x00000004ff007c0c */ /* 0x000fc8000bf05070 */
[----:B------:R-:W-:-:S13]  /*0870*/  ISETP.NE.AND.EX P0, PT, RZ, UR5, PT, P0 ;  /* 0x00000005ff007c0c */ /* 0x000fda000bf05300 */
[----:B------:R-:W-:Y:S05]  /*0880*/  @!P0 BRA `(.L_x_8) ;  /* 0x00000000000c8947 */ /* 0x000fea0003800000 */
[----:B-1----:R-:W0:Y:S02]  /*0890*/  LDC.64 R2, c[0x0][0x590] ;  /* 0x00016400ff027b82 */ /* 0x002e240000000a00 */
[----:B0-----:R0:W5:Y:S01]  /*08a0*/  LDG.E R89, desc[UR36][R2.64] ;  /* 0x0000002402597981 */ /* 0x001162000c1e1900 */
[----:B------:R-:W-:Y:S05]  /*08b0*/  BRA `(.L_x_7) ;  /* 0x0000000000087947 */ /* 0x000fea0003800000 */
.L_x_8:
[----:B------:R-:W-:Y:S02]  /*08c0*/  ULDC UR4, c[0x0][0x584] ;  /* 0x0001610000047ab9 */ /* 0x000fe40000000800 */
[----:B0-----:R-:W-:-:S07]  /*08d0*/  IMAD.U32 R89, RZ, RZ, UR4 ;  /* 0x00000004ff597e24 */ /* 0x001fce000f8e00ff */
.L_x_7:
[----:B012---:R-:W0:Y:S01]  /*08e0*/  LDC R2, c[0x0][0x65c] ;  /* 0x00019700ff027b82 */ /* 0x007e220000000800 */
[----:B------:R-:W1:Y:S01]  /*08f0*/  S2R R15, SR_CTAID.Y ;  /* 0x00000000000f7919 */ /* 0x000e620000002600 */
[----:B------:R-:W-:Y:S01]  /*0900*/  ULDC UR6, c[0x0][0x28c] ;  /* 0x0000a30000067ab9 */ /* 0x000fe20000000800 */
[----:B------:R-:W-:Y:S01]  /*0910*/  ISETP.NE.AND P0, PT, R7, 0x2, PT ;  /* 0x000000020700780c */ /* 0x000fe20003f05270 */
[----:B------:R-:W-:Y:S01]  /*0920*/  UIADD3 UR6, UR6, 0x3f, URZ ;  /* 0x0000003f06067890 */ /* 0x000fe2000fffe03f */
[----:B------:R-:W2:Y:S01]  /*0930*/  S2R R6, SR_CTAID.X ;  /* 0x0000000000067919 */ /* 0x000ea20000002500 */
[----:B------:R-:W-:Y:S01]  /*0940*/  UMOV UR38, URZ ;  /* 0x0000003f00267c82 */ /* 0x000fe20008000000 */
[----:B------:R-:W-:Y:S01]  /*0950*/  UMOV UR39, URZ ;  /* 0x0000003f00277c82 */ /* 0x000fe20008000000 */
[----:B------:R-:W-:Y:S01]  /*0960*/  USHF.R.S32.HI UR7, URZ, 0x1f, UR6 ;  /* 0x0000001f3f077899 */ /* 0x000fe20008011406 */
[----:B------:R-:W-:-:S03]  /*0970*/  ULDC.64 UR8, c[0x0][0x650] ;  /* 0x0001940000087ab9 */ /* 0x000fc60000000a00 */
[----:B------:R-:W-:-:S04]  /*0980*/  ULEA.HI UR7, UR7, UR6, URZ, 0x6 ;  /* 0x0000000607077291 */ /* 0x000fc8000f8f303f */
[----:B------:R-:W-:Y:S01]  /*0990*/  USHF.R.S32.HI UR40, URZ, 0x6, UR7 ;  /* 0x000000063f287899 */ /* 0x000fe20008011407 */
[----:B0-----:R-:W-:-:S13]  /*09a0*/  ISETP.NE.AND P1, PT, R2, 0x1, PT ;  /* 0x000000010200780c */ /* 0x001fda0003f25270 */
[----:B------:R-:W2:Y:S01]  /*09b0*/  @P1 LDC R17, c[0x0][0x10] ;  /* 0x00000400ff111b82 */ /* 0x000ea20000000800 */
[----:B-1----:R-:W-:Y:S02]  /*09c0*/  @P1 IMAD.MOV.U32 R8, RZ, RZ, R15 ;  /* 0x000000ffff081224 */ /* 0x002fe400078e000f */
[----:B------:R-:W-:Y:S02]  /*09d0*/  @P1 IMAD.MOV.U32 R9, RZ, RZ, RZ ;  /* 0x000000ffff091224 */ /* 0x000fe400078e00ff */
[----:B------:R-:W-:-:S03]  /*09e0*/  @P1 IMAD.MOV.U32 R7, RZ, RZ, RZ ;  /* 0x000000ffff071224 */ /* 0x000fc600078e00ff */
[----:B------:R-:W0:Y:S01]  /*09f0*/  @!P1 LDC R3, c[0x0][0xc] ;  /* 0x00000300ff039b82 */ /* 0x000e220000000800 */
[----:B------:R-:W-:Y:S01]  /*0a00*/  ULDC UR4, c[0x0][0xc] ;  /* 0x0000030000047ab9 */ /* 0x000fe20000000800 */
[----:B------:R-:W-:Y:S02]  /*0a10*/  ULDC UR5, c[0x0][0x10] ;  /* 0x0000040000057ab9 */ /* 0x000fe40000000800 */
[----:B------:R-:W-:-:S04]  /*0a20*/  UIMAD.WIDE.U32 UR4, UR4, UR5, URZ ;  /* 0x00000005040472a5 */ /* 0x000fc8000f8e003f */
[----:B------:R-:W1:Y:S01]  /*0a30*/  LDC R0, c[0x0][0x14] ;  /* 0x00000500ff007b82 */ /* 0x000e620000000800 */
[----:B--2---:R-:W-:-:S04]  /*0a40*/  @P1 IMAD.WIDE.U32 R16, R6, R17, R8 ;  /* 0x0000001106101225 */ /* 0x004fc800078e0008 */
[----:B------:R-:W-:Y:S02]  /*0a50*/  @P1 IMAD.IADD R17, R17, 0x1, R7 ;  /* 0x0000000111111824 */ /* 0x000fe400078e0207 */
[----:B------:R-:W-:Y:S02]  /*0a60*/  IMAD.MOV.U32 R7, RZ, RZ, RZ ;  /* 0x000000ffff077224 */ /* 0x000fe400078e00ff */
[----:B0-----:R-:W-:-:S04]  /*0a70*/  @!P1 IMAD.WIDE.U32 R8, R3, R15, R6 ;  /* 0x0000000f03089225 */ /* 0x001fc800078e0006 */
[----:B------:R-:W-:Y:S02]  /*0a80*/  @!P1 IMAD.MOV.U32 R16, RZ, RZ, R8 ;  /* 0x000000ffff109224 */ /* 0x000fe400078e0008 */
[----:B-1----:R-:W-:-:S04]  /*0a90*/  IMAD.WIDE.U32 R10, R0, UR4, RZ ;  /* 0x00000004000a7c25 */ /* 0x002fc8000f8e00ff */
[----:B------:R-:W-:Y:S01]  /*0aa0*/  IMAD R3, R0, UR5, RZ ;  /* 0x0000000500037c24 */ /* 0x000fe2000f8e02ff */
[----:B------:R0:W-:Y:S01]  /*0ab0*/  STL.64 [R1], R10 ;  /* 0x0000000a01007387 */ /* 0x0001e20000100a00 */
[----:B------:R-:W-:Y:S02]  /*0ac0*/  @!P1 IMAD.MOV.U32 R17, RZ, RZ, R9 ;  /* 0x000000ffff119224 */ /* 0x000fe400078e0009 */
[----:B------:R-:W-:Y:S01]  /*0ad0*/  IMAD.IADD R0, R11, 0x1, R3 ;  /* 0x000000010b007824 */ /* 0x000fe200078e0203 */
[----:B------:R-:W-:Y:S06]  /*0ae0*/  @P0 BRA `(.L_x_9) ;  /* 0x0000000000200947 */ /* 0x000fec0003800000 */
[----:B------:R-:W-:Y:S01]  /*0af0*/  UISETP.GE.U32.AND UP0, UPT, UR40, 0x3, UPT ;  /* 0x000000032800788c */ /* 0x000fe2000bf06070 */
[----:B------:R-:W-:Y:S01]  /*0b00*/  IADD3 R16, P0, R16, R10, RZ ;  /* 0x0000000a10107210 */ /* 0x000fe20007f1e0ff */
[----:B------:R-:W-:Y:S01]  /*0b10*/  UIMAD.WIDE.U32 UR4, UR40, -0x55555555, URZ ;  /* 0xaaaaaaab280478a5 */ /* 0x000fe2000f8e003f */
[----:B------:R-:W-:-:S03]  /*0b20*/  UMOV UR39, URZ ;  /* 0x0000003f00277c82 */ /* 0x000fc60008000000 */
[----:B------:R-:W-:Y:S01]  /*0b30*/  USHF.R.U32.HI UR4, URZ, 0x1, UR5 ;  /* 0x000000013f047899 */ /* 0x000fe20008011605 */
[----:B------:R-:W-:-:S03]  /*0b40*/  IMAD.X R17, R0, 0x1, R17, P0 ;  /* 0x0000000100117824 */ /* 0x000fc600000e0611 */
[----:B------:R-:W-:Y:S02]  /*0b50*/  UIMAD UR38, UR4, -0x3, UR40 ;  /* 0xfffffffd042678a4 */ /* 0x000fe4000f8e0228 */
[----:B------:R-:W-:-:S12]  /*0b60*/  @UP0 ULOP3.LUT UR39, UR4, 0x1, URZ, 0xc0, !UPT ;  /* 0x0000000104270892 */ /* 0x000fd8000f8ec03f */
.L_x_9:
[----:B------:R-:W-:Y:S01]  /*0b70*/  ISETP.GE.U32.AND P0, PT, R16, UR8, PT ;  /* 0x0000000810007c0c */ /* 0x000fe2000bf06070 */
[----:B------:R-:W-:Y:S01]  /*0b80*/  IMAD.MOV.U32 R22, RZ, RZ, -0x1 ;  /* 0xffffffffff167424 */ /* 0x000fe200078e00ff */
[----:B------:R-:W-:Y:S01]  /*0b90*/  PRMT R3, RZ, 0x7610, R3 ;  /* 0x00007610ff037816 */ /* 0x000fe20000000003 */
[----:B------:R-:W-:Y:S01]  /*0ba0*/  IMAD.MOV.U32 R18, RZ, RZ, -0x1 ;  /* 0xffffffffff127424 */ /* 0x000fe200078e00ff */
[----:B------:R-:W-:Y:S01]  /*0bb0*/  ISETP.GE.U32.AND.EX P0, PT, R17, UR9, PT, P0 ;  /* 0x0000000911007c0c */ /* 0x000fe2000bf06100 */
[----:B------:R-:W-:-:S12]  /*0bc0*/  IMAD.MOV.U32 R19, RZ, RZ, -0x1 ;  /* 0xffffffffff137424 */ /* 0x000fd800078e00ff */
[----:B------:R-:W-:Y:S05]  /*0bd0*/  @P0 BRA `(.L_x_10) ;  /* 0x0000000400580947 */ /* 0x000fea0003800000 */
[----:B------:R-:W1:Y:S01]  /*0be0*/  LDC.64 R20, c[0x0][0x628] ;  /* 0x00018a00ff147b82 */ /* 0x000e620000000a00 */
[----:B------:R-:W-:Y:S02]  /*0bf0*/  IMAD.MOV.U32 R8, RZ, RZ, R16 ;  /* 0x000000ffff087224 */ /* 0x000fe400078e0010 */
[----:B------:R-:W-:-:S05]  /*0c00*/  IMAD.MOV.U32 R9, RZ, RZ, R17 ;  /* 0x000000ffff097224 */ /* 0x000fca00078e0011 */
[----:B------:R-:W2:Y:S08]  /*0c10*/  LDC R18, c[0x0][0x630] ;  /* 0x00018c00ff127b82 */ /* 0x000eb00000000800 */
[----:B------:R-:W3:Y:S01]  /*0c20*/  LDC.64 R24, c[0x0][0x620] ;  /* 0x00018800ff187b82 */ /* 0x000ee20000000a00 */
[----:B-1----:R-:W-:-:S04]  /*0c30*/  ISETP.NE.U32.AND P0, PT, R20, RZ, PT ;  /* 0x000000ff1400720c */ /* 0x002fc80003f05070 */
[----:B------:R-:W-:-:S13]  /*0c40*/  ISETP.NE.AND.EX P0, PT, R21, RZ, PT, P0 ;  /* 0x000000ff1500720c */ /* 0x000fda0003f05300 */
[----:B--23--:R-:W-:Y:S05]  /*0c50*/  @!P0 BRA `(.L_x_11) ;  /* 0x0000000000288947 */ /* 0x00cfea0003800000 */
[----:B------:R-:W1:Y:S02]  /*0c60*/  LDC R3, c[0x0][0x634] ;  /* 0x00018d00ff037b82 */ /* 0x000e640000000800 */
[----:B-1----:R-:W-:-:S05]  /*0c70*/  IADD3 R3, P0, R16, R3, RZ ;  /* 0x0000000310037210 */ /* 0x002fca0007f1e0ff */
[----:B------:R-:W-:-:S04]  /*0c80*/  IMAD.X R19, RZ, RZ, R17, P0 ;  /* 0x000000ffff137224 */ /* 0x000fc800000e0611 */
[----:B------:R-:W-:-:S04]  /*0c90*/  IMAD.WIDE.U32 R8, R19, R20, RZ ;  /* 0x0000001413087225 */ /* 0x000fc800078e00ff */
[----:B0-----:R-:W-:-:S04]  /*0ca0*/  IMAD.WIDE.U32 R10, P0, R3, R21, R8 ;  /* 0x00000015030a7225 */ /* 0x001fc80007800008 */
[----:B------:R-:W-:-:S04]  /*0cb0*/  IMAD.WIDE.U32 R8, R3, R20, RZ ;  /* 0x0000001403087225 */ /* 0x000fc800078e00ff */
[----:B------:R-:W-:Y:S01]  /*0cc0*/  IMAD.X R13, RZ, RZ, RZ, P0 ;  /* 0x000000ffff0d7224 */ /* 0x000fe200000e06ff */
[----:B------:R-:W-:Y:S01]  /*0cd0*/  IADD3 RZ, P0, R9, R10, RZ ;  /* 0x0000000a09ff7210 */ /* 0x000fe20007f1e0ff */
[----:B------:R-:W-:-:S04]  /*0ce0*/  IMAD.MOV.U32 R12, RZ, RZ, R11 ;  /* 0x000000ffff0c7224 */ /* 0x000fc800078e000b */
[----:B------:R-:W-:-:S08]  /*0cf0*/  IMAD.WIDE.U32.X R8, R19, R21, R12, P0 ;  /* 0x0000001513087225 */ /* 0x000fd000000e040c */
.L_x_11:
[-CC-:B------:R-:W-:Y:S01]  /*0d00*/  SHF.R.U64 R30, R8, R18.reuse, R9.reuse ;  /* 0x00000012081e7219 */ /* 0x180fe20000001209 */
[----:B------:R-:W1:Y:S01]  /*0d10*/  LDC R12, c[0x0][0x618] ;  /* 0x00018600ff0c7b82 */ /* 0x000e620000000800 */
[----:B------:R-:W-:Y:S01]  /*0d20*/  SHF.R.U32.HI R7, RZ, R18, R9 ;  /* 0x00000012ff077219 */ /* 0x000fe20000011609 */
[----:B------:R-:W-:Y:S01]  /*0d30*/  ULDC UR4, c[0x0][0x150] ;  /* 0x0000540000047ab9 */ /* 0x000fe20000000800 */
[----:B0-----:R-:W-:Y:S02]  /*0d40*/  IADD3 R11, P0, RZ, -R30, RZ ;  /* 0x8000001eff0b7210 */ /* 0x001fe40007f1e0ff */
[----:B------:R-:W-:-:S03]  /*0d50*/  I2FP.F32.U32 R3, R6 ;  /* 0x0000000600037245 */ /* 0x000fc60000201000 */
[----:B------:R-:W0:Y:S01]  /*0d60*/  LDC.64 R26, c[0x0][0x640] ;  /* 0x00019000ff1a7b82 */ /* 0x000e220000000a00 */
[----:B------:R-:W-:Y:S02]  /*0d70*/  IMAD.X R13, RZ, RZ, ~R7, P0 ;  /* 0x000000ffff0d7224 */ /* 0x000fe400000e0e07 */
[----:B------:R-:W-:Y:S01]  /*0d80*/  FMUL R3, R3, UR4 ;  /* 0x0000000403037c20 */ /* 0x000fe20008400000 */
[----:B------:R-:W-:Y:S01]  /*0d90*/  IMAD.WIDE.U32 R8, R11, R24, R16 ;  /* 0x000000180b087225 */ /* 0x000fe200078e0010 */
[----:B------:R-:W-:-:S03]  /*0da0*/  ULDC UR4, c[0x0][0x154] ;  /* 0x0000550000047ab9 */ /* 0x000fc60000000800 */
[----:B------:R-:W-:Y:S01]  /*0db0*/  IMAD R10, R13, R24, RZ ;  /* 0x000000180d0a7224 */ /* 0x000fe200078e02ff */
[----:B------:R-:W2:Y:S01]  /*0dc0*/  LDC R7, c[0x0][0x144] ;  /* 0x00005100ff077b82 */ /* 0x000ea20000000800 */
[----:B------:R-:W3:Y:S02]  /*0dd0*/  F2I.U32.TRUNC.NTZ R3, R3 ;  /* 0x0000000300037305 */ /* 0x000ee4000020f000 */
[----:B------:R-:W-:-:S04]  /*0de0*/  IMAD R11, R11, R25, R10 ;  /* 0x000000190b0b7224 */ /* 0x000fc800078e020a */
[----:B------:R-:W-:Y:S01]  /*0df0*/  IMAD.IADD R9, R9, 0x1, R11 ;  /* 0x0000000109097824 */ /* 0x000fe200078e020b */
[----:B------:R-:W4:Y:S01]  /*0e00*/  LDC R18, c[0x0][0x608] ;  /* 0x00018200ff127b82 */ /* 0x000f220000000800 */
[----:B------:R-:W-:-:S03]  /*0e10*/  IMAD.MOV.U32 R11, RZ, RZ, -0x1 ;  /* 0xffffffffff0b7424 */ /* 0x000fc600078e00ff */
[-C--:B-1----:R-:W-:Y:S02]  /*0e20*/  SHF.R.U64 R22, R8, R12.reuse, R9 ;  /* 0x0000000c08167219 */ /* 0x082fe40000001209 */
[----:B------:R-:W-:Y:S02]  /*0e30*/  I2FP.F32.U32 R8, R15 ;  /* 0x0000000f00087245 */ /* 0x000fe40000201000 */
[----:B------:R-:W1:Y:S01]  /*0e40*/  LDC R24, c[0x0][0x658] ;  /* 0x00019600ff187b82 */ /* 0x000e620000000800 */
[----:B0-----:R-:W-:Y:S01]  /*0e50*/  ISETP.NE.U32.AND P0, PT, R26, RZ, PT ;  /* 0x000000ff1a00720c */ /* 0x001fe20003f05070 */
[----:B---3--:R-:W-:Y:S01]  /*0e60*/  IMAD.MOV R10, RZ, RZ, -R3 ;  /* 0x000000ffff0a7224 */ /* 0x008fe200078e0a03 */
[----:B------:R-:W-:Y:S01]  /*0e70*/  SHF.R.U32.HI R9, RZ, R12, R9 ;  /* 0x0000000cff097219 */ /* 0x000fe20000011609 */
[----:B------:R-:W-:Y:S01]  /*0e80*/  FMUL R8, R8, UR4 ;  /* 0x0000000408087c20 */ /* 0x000fe20008400000 */
[----:B------:R-:W-:-:S03]  /*0e90*/  ISETP.NE.AND.EX P0, PT, R27, RZ, PT, P0 ;  /* 0x000000ff1b00720c */ /* 0x000fc60003f05300 */
[----:B------:R-:W0:Y:S01]  /*0ea0*/  LDC R20, c[0x0][0x148] ;  /* 0x00005200ff147b82 */ /* 0x000e220000000800 */
[----:B--2---:R-:W-:-:S07]  /*0eb0*/  IMAD R3, R7, R10, R6 ;  /* 0x0000000a07037224 */ /* 0x004fce00078e0206 */
[----:B------:R-:W2:Y:S01]  /*0ec0*/  LDC R21, c[0x0][0x600] ;  /* 0x00018000ff157b82 */ /* 0x000ea20000000800 */
[-CC-:B----4-:R-:W-:Y:S02]  /*0ed0*/  SHF.R.U64 R32, R22, R18.reuse, R9.reuse ;  /* 0x0000001216207219 */ /* 0x190fe40000001209 */
[----:B------:R-:W-:Y:S01]  /*0ee0*/  SHF.R.U32.HI R7, RZ, R18, R9 ;  /* 0x00000012ff077219 */ /* 0x000fe20000011609 */
[----:B------:R-:W-:Y:S01]  /*0ef0*/  IMAD.MOV.U32 R9, RZ, RZ, 0x1 ;  /* 0x00000001ff097424 */ /* 0x000fe200078e00ff */
[----:B------:R3:W4:Y:S03]  /*0f00*/  F2I.U32.TRUNC.NTZ R18, R8 ;  /* 0x0000000800127305 */ /* 0x000726000020f000 */
[----:B------:R-:W0:Y:S01]  /*0f10*/  LDC R25, c[0x0][0x648] ;  /* 0x00019200ff197b82 */ /* 0x000e220000000800 */
[-C--:B-1----:R-:W-:Y:S02]  /*0f20*/  SHF.L.U32 R6, R11, R24.reuse, RZ ;  /* 0x000000180b067219 */ /* 0x082fe400000006ff */
[----:B------:R-:W-:-:S02]  /*0f30*/  SHF.R.U64 R34, R32, R24, R7 ;  /* 0x0000001820227219 */ /* 0x000fc40000001207 */
[----:B------:R-:W-:Y:S02]  /*0f40*/  LOP3.LUT R13, RZ, R6, RZ, 0x33, !PT ;  /* 0x00000006ff0d7212 */ /* 0x000fe400078e33ff */
[-C--:B------:R-:W-:Y:S01]  /*0f50*/  SHF.R.U32.HI R7, RZ, R24.reuse, R7 ;  /* 0x00000018ff077219 */ /* 0x080fe20000011607 */
[----:B------:R-:W1:Y:S01]  /*0f60*/  LDC R29, c[0x0][0x638] ;  /* 0x00018e00ff1d7b82 */ /* 0x000e620000000800 */
[----:B------:R-:W-:Y:S01]  /*0f70*/  SHF.L.U32 R12, R9, R24, RZ ;  /* 0x00000018090c7219 */ /* 0x000fe200000006ff */
[----:B------:R-:W-:-:S06]  /*0f80*/  IMAD.MOV.U32 R6, RZ, RZ, R34 ;  /* 0x000000ffff067224 */ /* 0x000fcc00078e0022 */
[----:B------:R-:W0:Y:S01]  /*0f90*/  LDC R28, c[0x0][0x610] ;  /* 0x00018400ff1c7b82 */ /* 0x000e220000000800 */
[----:B---34-:R-:W-:Y:S05]  /*0fa0*/  @!P0 BRA `(.L_x_12) ;  /* 0x0000000000288947 */ /* 0x018fea0003800000 */
[----:B------:R-:W3:Y:S02]  /*0fb0*/  LDC R11, c[0x0][0x64c] ;  /* 0x00019300ff0b7b82 */ /* 0x000ee40000000800 */
[----:B---3--:R-:W-:-:S05]  /*0fc0*/  IADD3 R11, P0, R34, R11, RZ ;  /* 0x0000000b220b7210 */ /* 0x008fca0007f1e0ff */
[----:B------:R-:W-:-:S04]  /*0fd0*/  IMAD.X R19, RZ, RZ, R7, P0 ;  /* 0x000000ffff137224 */ /* 0x000fc800000e0607 */
[----:B------:R-:W-:-:S04]  /*0fe0*/  IMAD.WIDE.U32 R6, R19, R26, RZ ;  /* 0x0000001a13067225 */ /* 0x000fc800078e00ff */
[----:B------:R-:W-:-:S04]  /*0ff0*/  IMAD.WIDE.U32 R8, P0, R11, R27, R6 ;  /* 0x0000001b0b087225 */ /* 0x000fc80007800006 */
[----:B------:R-:W-:-:S04]  /*1000*/  IMAD.WIDE.U32 R6, R11, R26, RZ ;  /* 0x0000001a0b067225 */ /* 0x000fc800078e00ff */
[----:B------:R-:W-:Y:S01]  /*1010*/  IMAD.X R11, RZ, RZ, RZ, P0 ;  /* 0x000000ffff0b7224 */ /* 0x000fe200000e06ff */
[----:B------:R-:W-:Y:S01]  /*1020*/  IADD3 RZ, P0, R7, R8, RZ ;  /* 0x0000000807ff7210 */ /* 0x000fe20007f1e0ff */
[----:B------:R-:W-:-:S04]  /*1030*/  IMAD.MOV.U32 R10, RZ, RZ, R9 ;  /* 0x000000ffff0a7224 */ /* 0x000fc800078e0009 */
[----:B------:R-:W-:-:S08]  /*1040*/  IMAD.WIDE.U32.X R6, R19, R27, R10, P0 ;  /* 0x0000001b13067225 */ /* 0x000fd000000e040a */
.L_x_12:
[----:B0-----:R-:W-:Y:S01]  /*1050*/  SHF.R.U64 R6, R6, R25, R7 ;  /* 0x0000001906067219 */ /* 0x001fe20000001207 */
[----:B--2---:R-:W-:Y:S01]  /*1060*/  VIADD R7, R21, 0xffffffff ;  /* 0xffffffff15077836 */ /* 0x004fe20000000000 */
[----:B------:R-:W-:Y:S01]  /*1070*/  LOP3.LUT R13, R32, R13, RZ, 0xc0, !PT ;  /* 0x0000000d200d7212 */ /* 0x000fe200078ec0ff */
[----:B------:R-:W-:Y:S02]  /*1080*/  IMAD.MOV R18, RZ, RZ, -R18 ;  /* 0x000000ffff127224 */ /* 0x000fe400078e0a12 */
[----:B------:R-:W-:Y:S01]  /*1090*/  IMAD.MOV R8, RZ, RZ, -R6 ;  /* 0x000000ffff087224 */ /* 0x000fe200078e0a06 */
[----:B------:R-:W-:Y:S01]  /*10a0*/  LOP3.LUT R7, R22, R7, RZ, 0xc0, !PT ;  /* 0x0000000716077212 */ /* 0x000fe200078ec0ff */
[----:B------:R-:W-:Y:S02]  /*10b0*/  IMAD R12, R12, R6, R13 ;  /* 0x000000060c0c7224 */ /* 0x000fe400078e020d */
[----:B------:R-:W-:Y:S02]  /*10c0*/  @P1 IMAD R3, R20, R18, R15 ;  /* 0x0000001214031224 */ /* 0x000fe400078e020f */
[----:B-1----:R-:W-:-:S02]  /*10d0*/  IMAD R6, R8, R29, R34 ;  /* 0x0000001d08067224 */ /* 0x002fc400078e0222 */
[----:B------:R-:W-:Y:S02]  /*10e0*/  IMAD R22, R12, R28, R3 ;  /* 0x0000001c0c167224 */ /* 0x000fe400078e0203 */
[----:B------:R-:W-:Y:S02]  /*10f0*/  IMAD R7, R6, R21, R7 ;  /* 0x0000001506077224 */ /* 0x000fe400078e0207 */
[----:B------:R-:W-:Y:S02]  /*1100*/  IMAD.MOV.U32 R3, RZ, RZ, 0x1 ;  /* 0x00000001ff037424 */ /* 0x000fe400078e00ff */
[----:B------:R-:W-:Y:S01]  /*1110*/  IMAD.MOV.U32 R19, RZ, RZ, R30 ;  /* 0x000000ffff137224 */ /* 0x000fe200078e001e */
[----:B------:R-:W-:Y:S02]  /*1120*/  SEL R18, R7, R22, !P1 ;  /* 0x0000001607127207 */ /* 0x000fe40004800000 */
[----:B------:R-:W-:-:S07]  /*1130*/  SEL R22, R22, R7, !P1 ;  /* 0x0000000716167207 */ /* 0x000fce0004800000 */
.L_x_10:
[----:B------:R-:W-:Y:S05]  /*1140*/  @!P2 BRA `(.L_x_13) ;  /* 0x00000058004ca947 */ /* 0x000fea0003800000 */
[----:B------:R-:W-:-:S13]  /*1150*/  ISETP.GT.U32.AND P0, PT, R31, 0x1, PT ;  /* 0x000000011f00780c */ /* 0x000fda0003f04070 */
[----:B------:R-:W-:Y:S05]  /*1160*/  @P0 EXIT ;  /* 0x000000000000094d */ /* 0x000fea0003800000 */
.L_x_14:
[----:B------:R-:W-:-:S08]  /*1170*/  NOP ;  /* 0x0000000000007918 */ /* 0x000fd00000000000 */
[----:B------:R-:W1:Y:S02]  /*1180*/  USETMAXREG.TRY_ALLOC.CTAPOOL UP0, 0xe8 ;  /* 0x000000e8000079c8 */ /* 0x000e640008000600 */
[----:B-1----:R-:W-:-:S13]  /*1190*/  PLOP3.LUT P0, PT, PT, PT, UP0, 0x80, 0x0 ;  /* 0x000000000000781c */ /* 0x002fda0003f0f008 */
[----:B------:R-:W-:Y:S05]  /*11a0*/  @!P0 BRA `(.L_x_14) ;  /* 0xfffffffc00f08947 */ /* 0x000fea000383ffff */
[----:B------:R-:W-:-:S13]  /*11b0*/  LOP3.LUT P0, RZ, R3, 0xff, RZ, 0xc0, !PT ;  /* 0x000000ff03ff7812 */ /* 0x000fda000780c0ff */
[----:B------:R-:W-:Y:S05]  /*11c0*/  @!P0 EXIT ;  /* 0x000000000000894d */ /* 0x000fea0003800000 */
[----:B------:R-:W2:Y:S01]  /*11d0*/  LDL.64 R8, [R1] ;  /* 0x0000000001087983 */ /* 0x000ea20000100a00 */
[----:B------:R-:W-:Y:S01]  /*11e0*/  SHF.R.S32.HI R4, RZ, 0x1f, R5 ;  /* 0x0000001fff047819 */ /* 0x000fe20000011405 */
[----:B------:R-:W1:Y:S01]  /*11f0*/  S2UR UR4, SR_CgaCtaId ;  /* 0x00000000000479c3 */ /* 0x000e620000008800 */
[----:B------:R-:W-:Y:S01]  /*1200*/  UISETP.LT.AND UP0, UPT, UR40, 0x1, UPT ;  /* 0x000000012800788c */ /* 0x000fe2000bf01270 */
[----:B------:R-:W-:Y:S01]  /*1210*/  LOP3.LUT R102, R23, 0x1, RZ, 0xfc, !PT ;  /* 0x0000000117667812 */ /* 0x000fe200078efcff */
[----:B------:R-:W-:Y:S01]  /*1220*/  UIADD3 UR5, UR43, -0x1, URZ ;  /* 0xffffffff2b057890 */ /* 0x000fe2000fffe03f */
[CC--:B------:R-:W-:Y:S01]  /*1230*/  LEA.HI R3, R4.reuse, R5.reuse, RZ, 0x2 ;  /* 0x0000000504037211 */ /* 0x0c0fe200078f10ff */
[----:B------:R-:W-:Y:S01]  /*1240*/  USEL UR42, UR40, 0x1, UP0 ;  /* 0x00000001282a7887 */ /* 0x000fe20008000000 */
[----:B------:R-:W-:Y:S01]  /*1250*/  LEA.HI R4, R4, R5, RZ, 0x5 ;  /* 0x0000000504047211 */ /* 0x000fe200078f28ff */
[----:B------:R-:W-:Y:S01]  /*1260*/  UMOV UR41, 0x400 ;  /* 0x0000040000297882 */ /* 0x000fe20000000000 */
[--C-:B------:R-:W-:Y:S01]  /*1270*/  SHF.R.S32.HI R90, RZ, 0x2, R3.reuse ;  /* 0x00000002ff5a7819 */ /* 0x100fe20000011403 */
[----:B------:R-:W3:Y:S01]  /*1280*/  LDC R96, c[0x0][0x658] ;  /* 0x00019600ff607b82 */ /* 0x000ee20000000800 */
[----:B------:R-:W-:Y:S01]  /*1290*/  SHF.R.S32.HI R7, RZ, 0x1f, R3 ;  /* 0x0000001fff077819 */ /* 0x000fe20000011403 */
[----:B------:R-:W-:Y:S01]  /*12a0*/  UISETP.NE.AND UP0, UPT, UR5, URZ, UPT ;  /* 0x0000003f0500728c */ /* 0x000fe2000bf05270 */
[----:B------:R-:W-:Y:S01]  /*12b0*/  LOP3.LUT R6, R3, 0xfffffffc, RZ, 0xc0, !PT ;  /* 0xfffffffc03067812 */ /* 0x000fe200078ec0ff */
[----:B------:R-:W-:Y:S01]  /*12c0*/  ULDC UR6, c[0x0][0x284] ;  /* 0x0000a10000067ab9 */ /* 0x000fe20000000800 */
[----:B------:R-:W-:Y:S01]  /*12d0*/  LEA.HI R7, R7, R90, RZ, 0x3 ;  /* 0x0000005a07077211 */ /* 0x000fe200078f18ff */
[----:B------:R-:W-:Y:S01]  /*12e0*/  USHF.L.U32 UR45, UR40, 0x1, URZ ;  /* 0x00000001282d7899 */ /* 0x000fe2000800063f */
[----:B------:R-:W-:Y:S01]  /*12f0*/  SHF.R.S32.HI R3, RZ, 0x5, R4 ;  /* 0x00000005ff037819 */ /* 0x000fe20000011404 */
[----:B------:R-:W4:Y:S01]  /*1300*/  LDC.64 R94, c[0x0][0x5c8] ;  /* 0x00017200ff5e7b82 */ /* 0x000f220000000a00 */
[----:B------:R-:W-:Y:S01]  /*1310*/  LOP3.LUT R7, R7, 0xfffffff8, RZ, 0xc0, !PT ;  /* 0xfffffff807077812 */ /* 0x000fe200078ec0ff */
[----:B------:R-:W-:Y:S01]  /*1320*/  IMAD.IADD R6, R5, 0x1, -R6 ;  /* 0x0000000105067824 */ /* 0x000fe200078e0a06 */
[----:B------:R-:W-:Y:S01]  /*1330*/  UIADD3 UR42, -UR42, UR40, URZ ;  /* 0x000000282a2a7290 */ /* 0x000fe2000fffe13f */
[----:B------:R-:W-:-:S02]  /*1340*/  IMAD.MOV.U32 R5, RZ, RZ, 0x1 ;  /* 0x00000001ff057424 */ /* 0x000fc400078e00ff */
[----:B------:R-:W-:Y:S01]  /*1350*/  IMAD.IADD R90, R90, 0x1, -R7 ;  /* 0x000000015a5a7824 */ /* 0x000fe200078e0a07 */
[----:B-1----:R-:W-:Y:S01]  /*1360*/  ULEA UR41, UR4, UR41, 0x18 ;  /* 0x0000002904297291 */ /* 0x002fe2000f8ec03f */
[----:B------:R-:W1:Y:S01]  /*1370*/  LDC R97, c[0x0][0x288] ;  /* 0x0000a200ff617b82 */ /* 0x000e620000000800 */
[----:B------:R-:W-:Y:S01]  /*1380*/  USHF.L.U32 UR4, UR5, 0x3, URZ ;  /* 0x0000000305047899 */ /* 0x000fe2000800063f */
[--C-:B------:R-:W-:Y:S01]  /*1390*/  IMAD R101, R3, -0x10, -R90.reuse ;  /* 0xfffffff003657824 */ /* 0x100fe200078e0a5a */
[--C-:B------:R-:W-:Y:S01]  /*13a0*/  SHF.R.S32.HI R91, RZ, 0x1f, R90.reuse ;  /* 0x0000001fff5b7819 */ /* 0x100fe2000001145a */
[----:B------:R-:W-:Y:S01]  /*13b0*/  USEL UR5, URZ, 0x1, UP0 ;  /* 0x000000013f057887 */ /* 0x000fe20008000000 */
[----:B------:R-:W-:Y:S01]  /*13c0*/  IMAD.SHL.U32 R92, R6, 0x2, RZ ;  /* 0x00000002065c7824 */ /* 0x000fe200078e00ff */
[----:B------:R-:W-:Y:S01]  /*13d0*/  UIADD3 UR46, UR41, 0x40, URZ ;  /* 0x00000040292e7890 */ /* 0x000fe2000fffe03f */
[----:B------:R-:W-:Y:S01]  /*13e0*/  VIADD R101, R101, UR6 ;  /* 0x0000000665657c36 */ /* 0x000fe20008000000 */
[----:B------:R-:W0:Y:S01]  /*13f0*/  LDC R99, c[0x0][0x600] ;  /* 0x00018000ff637b82 */ /* 0x000e220000000800 */
[----:B------:R-:W-:Y:S01]  /*1400*/  IMAD.WIDE R90, R3, 0x10, R90 ;  /* 0x00000010035a7825 */ /* 0x000fe200078e025a */
[----:B------:R-:W-:Y:S01]  /*1410*/  ULOP3.LUT UR4, UR4, 0x8, URZ, 0xc0, !UPT ;  /* 0x0000000804047892 */ /* 0x000fe2000f8ec03f */
[----:B------:R-:W-:Y:S01]  /*1420*/  SHF.R.S32.HI R93, RZ, 0x1f, R92 ;  /* 0x0000001fff5d7819 */ /* 0x000fe2000001145c */
[----:B------:R-:W-:Y:S01]  /*1430*/  ULEA UR43, UR43, UR46, 0x3 ;  /* 0x0000002e2b2b7291 */ /* 0x000fe2000f8e183f */
[----:B------:R-:W-:Y:S01]  /*1440*/  IMAD.MOV.U32 R3, RZ, RZ, -0x1 ;  /* 0xffffffffff037424 */ /* 0x000fe200078e00ff */
[----:B------:R-:W-:Y:S01]  /*1450*/  ULOP3.LUT UR47, UR4, 0x8, URZ, 0x3c, !UPT ;  /* 0x00000008042f7892 */ /* 0x000fe2000f8e3c3f */
[----:B------:R-:W-:Y:S01]  /*1460*/  IMAD.U32 R103, RZ, RZ, UR5 ;  /* 0x00000005ff677e24 */ /* 0x000fe2000f8e00ff */
[C---:B----4-:R-:W-:Y:S01]  /*1470*/  SHF.L.U64.HI R95, R94.reuse, 0x3, R95 ;  /* 0x000000035e5f7819 */ /* 0x050fe2000001025f */
[----:B------:R-:W-:Y:S01]  /*1480*/  IMAD.SHL.U32 R94, R94, 0x8, RZ ;  /* 0x000000085e5e7824 */ /* 0x000fe200078e00ff */
[-C--:B---3--:R-:W-:Y:S01]  /*1490*/  SHF.L.U32 R3, R3, R96.reuse, RZ ;  /* 0x0000006003037219 */ /* 0x088fe200000006ff */
[----:B------:R-:W-:Y:S01]  /*14a0*/  ULOP3.LUT UR44, UR4, 0x18, URZ, 0x3c, !UPT ;  /* 0x00000018042c7892 */ /* 0x000fe2000f8e3c3f */
[----:B------:R-:W-:-:S02]  /*14b0*/  SHF.L.U32 R96, R5, R96, RZ ;  /* 0x0000006005607219 */ /* 0x000fc400000006ff */
[----:B------:R-:W-:Y:S01]  /*14c0*/  LOP3.LUT R100, RZ, R3, RZ, 0x33, !PT ;  /* 0x00000003ff647212 */ /* 0x000fe200078e33ff */
[----:B-1----:R-:W-:Y:S02]  /*14d0*/  IMAD R97, R6, -0x2, R97 ;  /* 0xfffffffe06617824 */ /* 0x002fe400078e0261 */
[----:B0-----:R-:W-:Y:S01]  /*14e0*/  VIADD R99, R99, 0xffffffff ;  /* 0xffffffff63637836 */ /* 0x001fe20000000000 */
[----:B--2---:R-:W-:-:S07]  /*14f0*/  SHF.L.U64.HI R98, R8, 0x1, R0 ;  /* 0x0000000108627819 */ /* 0x004fce0000010200 */
.L_x_162:
[----:B------:R-:W-:-:S04]  /*1500*/  SHF.L.U32 R0, R103, 0x1f, RZ ;  /* 0x0000001f67007819 */ /* 0x000fc800000006ff */
[----:B------:R-:W0:Y:S02]  /*1510*/  SYNCS.PHASECHK.TRANS64.TRYWAIT P0, [UR43+-0x8], R0 ;  /* 0xfffff800ff0075a7 */ /* 0x000e24000800016b */
[----:B01-34-:R-:W-:Y:S05]  /*1520*/  @!P0 BRA `(.L_x_15) ;  /* 0x0000006400488947 */ /* 0x01bfea0003800000 */
.L_x_183:
[----:B------:R-:W-:Y:S02]  /*1530*/  ULDC UR4, c[0x0][0x28c] ;  /* 0x0000a30000047ab9 */ /* 0x000fe40000000800 */
[----:B------:R-:W-:-:S13]  /*1540*/  ISETP.LT.AND P0, PT, RZ, UR4, PT ;  /* 0x00000004ff007c0c */ /* 0x000fda000bf01270 */
[----:B------:R-:W-:Y:S05]  /*1550*/  @P0 BRA `(.L_x_16) ;  /* 0x0000000000400947 */ /* 0x000fea0003800000 */
[----:B0-----:R-:W-:Y:S01]  /*1560*/  MOV R0, 0x0 ;  /* 0x0000000000007802 */ /* 0x001fe20000000f00 */
[----:B------:R-:W-:Y:S01]  /*1570*/  ULDC.64 UR4, c[0x4][0x68] ;  /* 0x01001a0000047ab9 */ /* 0x000fe20000000a00 */
[----:B------:R-:W-:Y:S01]  /*1580*/  ULDC.64 UR6, c[0x4][0x8] ;  /* 0x0100020000067ab9 */ /* 0x000fe20000000a00 */
[----:B------:R-:W-:Y:S01]  /*1590*/  IMAD.U32 R4, RZ, RZ, UR4 ;  /* 0x00000004ff047e24 */ /* 0x000fe2000f8e00ff */
[----:B------:R0:W1:Y:S01]  /*15a0*/  LDC.64 R14, c[0x4][R0] ;  /* 0x01000000000e7b82 */ /* 0x0000620000000a00 */
[----:B------:R-:W-:Y:S01]  /*15b0*/  IMAD.U32 R5, RZ, RZ, UR5 ;  /* 0x00000005ff057e24 */ /* 0x000fe2000f8e00ff */
[----:B------:R-:W-:Y:S01]  /*15c0*/  ULDC.64 UR4, c[0x4][0x70] ;  /* 0x01001c0000047ab9 */ /* 0x000fe20000000a00 */
[----:B------:R-:W-:Y:S02]  /*15d0*/  IMAD.U32 R10, RZ, RZ, UR6 ;  /* 0x00000006ff0a7e24 */ /* 0x000fe4000f8e00ff */
[----:B------:R-:W-:Y:S02]  /*15e0*/  IMAD.U32 R6, RZ, RZ, UR4 ;  /* 0x00000004ff067e24 */ /* 0x000fe4000f8e00ff */
[----:B------:R-:W-:-:S02]  /*15f0*/  IMAD.U32 R7, RZ, RZ, UR5 ;  /* 0x00000005ff077e24 */ /* 0x000fc4000f8e00ff */
[----:B------:R-:W-:Y:S02]  /*1600*/  IMAD.U32 R11, RZ, RZ, UR7 ;  /* 0x00000007ff0b7e24 */ /* 0x000fe4000f8e00ff */
[----:B------:R-:W-:Y:S02]  /*1610*/  IMAD.MOV.U32 R8, RZ, RZ, 0x1e1 ;  /* 0x000001e1ff087424 */ /* 0x000fe400078e00ff */
[----:B------:R-:W-:Y:S02]  /*1620*/  IMAD.MOV.U32 R12, RZ, RZ, 0x1 ;  /* 0x00000001ff0c7424 */ /* 0x000fe400078e00ff */
[----:B0-----:R-:W-:-:S07]  /*1630*/  IMAD.MOV.U32 R13, RZ, RZ, RZ ;  /* 0x000000ffff0d7224 */ /* 0x001fce00078e00ff */
[----:B------:R-:W-:-:S07]  /*1640*/  LEPC R20, `(.L_x_16) ;  /* 0x000000001014794e */ /* 0x000fce0000000000 */
[----:B-1---5:R-:W-:Y:S05]  /*1650*/  CALL.ABS.NOINC R14 ;  /* 0x000000000e007343 */ /* 0x022fea0003c00000 */
.L_x_16:
[----:B------:R-:W-:-:S13]  /*1660*/  ISETP.NE.AND P0, PT, R102, 0x3, PT ;  /* 0x000000036600780c */ /* 0x000fda0003f05270 */
[----:B------:R-:W-:Y:S05]  /*1670*/  @!P0 BRA `(.L_x_17) ;  /* 0x0000000000048947 */ /* 0x000fea0003800000 */
[----:B------:R-:W-:Y:S01]  /*1680*/  BPT.TRAP 0x1 ;  /* 0x000000040000795c */ /* 0x000fe20000300000 */
.L_x_17:
[----:B0-----:R-:W-:Y:S02]  /*1690*/  IMAD.U32 R3, RZ, RZ, UR38 ;  /* 0x00000026ff037e24 */ /* 0x001fe4000f8e00ff */
[----:B------:R-:W-:-:S03]  /*16a0*/  IMAD.U32 R0, RZ, RZ, UR39 ;  /* 0x00000027ff007e24 */ /* 0x000fc6000f8e00ff */
[----:B------:R-:W-:Y:S02]  /*16b0*/  LEA R3, R3, UR41, 0x3 ;  /* 0x0000002903037c11 */ /* 0x000fe4000f8e18ff */
[----:B------:R-:W-:-:S04]  /*16c0*/  SHF.L.U32 R0, R0, 0x1f, RZ ;  /* 0x0000001f00007819 */ /* 0x000fc800000006ff */
[----:B------:R0:W1:Y:S01]  /*16d0*/  SYNCS.PHASECHK.TRANS64.TRYWAIT P1, [R3+URZ], R0 ;  /* 0x00000000030075a7 */ /* 0x000062000802017f */
[----:B------:R-:W-:Y:S05]  /*16e0*/  @!P0 BRA `(.L_x_18) ;  /* 0x0000000000048947 */ /* 0x000fea0003800000 */
[----:B------:R-:W-:Y:S01]  /*16f0*/  BPT.TRAP 0x1 ;  /* 0x000000040000795c */ /* 0x000fe20000300000 */
.L_x_18:
[----:B------:R-:W-:-:S05]  /*1700*/  IMAD.U32 R4, RZ, RZ, UR42 ;  /* 0x0000002aff047e24 */ /* 0x000fca000f8e00ff */
[----:B------:R-:W-:Y:S01]  /*1710*/  ISETP.GE.AND P2, PT, R4, 0x1, PT ;  /* 0x000000010400780c */ /* 0x000fe20003f46270 */
[----:B-1----:R-:W-:-:S12]  /*1720*/  @P1 BRA `(.L_x_19) ;  /* 0x0000000000081947 */ /* 0x002fd80003800000 */
[----:B------:R-:W1:Y:S02]  /*1730*/  SYNCS.PHASECHK.TRANS64.TRYWAIT P1, [R3+URZ], R0 ;  /* 0x00000000030075a7 */ /* 0x000e64000802017f */
[----:B-1----:R-:W-:Y:S05]  /*1740*/  @!P1 BRA `(.L_x_20) ;  /* 0x0000006000d89947 */ /* 0x002fea0003800000 */
.L_x_19:
[----:B------:R-:W-:Y:S05]  /*1750*/  WARPSYNC.ALL ;  /* 0x0000000000007948 */ /* 0x000fea0003800000 */
[----:B------:R-:W-:Y:S01]  /*1760*/  UIADD3 UR4, UR41, 0x100, URZ ;  /* 0x0000010029047890 */ /* 0x000fe2000fffe03f */
[----:B------:R-:W-:Y:S01]  /*1770*/  WARPGROUP.ARRIVE ;  /* 0x00000000000079c5 */ /* 0x000fe20000000000 */
[----:B------:R-:W-:Y:S02]  /*1780*/  UIADD3 UR5, UR41, 0xc100, URZ ;  /* 0x0000c10029057890 */ /* 0x000fe4000fffe03f */
[----:B------:R-:W-:Y:S02]  /*1790*/  USHF.R.U32.HI UR4, URZ, 0x4, UR4 ;  /* 0x000000043f047899 */ /* 0x000fe40008011604 */
[----:B------:R-:W-:-:S02]  /*17a0*/  USHF.R.U32.HI UR5, URZ, 0x4, UR5 ;  /* 0x000000043f057899 */ /* 0x000fc40008011605 */
[----:B------:R-:W-:Y:S02]  /*17b0*/  ULOP3.LUT UR4, UR4, 0x3fff, URZ, 0xc0, !UPT ;  /* 0x00003fff04047892 */ /* 0x000fe4000f8ec03f */
[----:B------:R-:W-:Y:S02]  /*17c0*/  ULOP3.LUT UR5, UR5, 0x3fff, URZ, 0xc0, !UPT ;  /* 0x00003fff05057892 */ /* 0x000fe4000f8ec03f */
[----:B------:R-:W-:Y:S02]  /*17d0*/  ULOP3.LUT UR4, UR4, 0x10000, URZ, 0xfc, !UPT ;  /* 0x0001000004047892 */ /* 0x000fe4000f8efc3f */
[----:B------:R-:W-:Y:S02]  /*17e0*/  ULOP3.LUT UR5, UR5, 0x10000, URZ, 0xfc, !UPT ;  /* 0x0001000005057892 */ /* 0x000fe4000f8efc3f */
[----:B------:R-:W-:Y:S02]  /*17f0*/  ULEA UR6, UR38, UR4, 0xa ;  /* 0x0000000426067291 */ /* 0x000fe4000f8e503f */
[----:B------:R-:W-:Y:S01]  /*1800*/  ULEA UR7, UR38, UR5, 0xb ;  /* 0x0000000526077291 */ /* 0x000fe2000f8e583f */
[----:B------:R-:W-:Y:S01]  /*1810*/  UMOV UR9, 0x40000040 ;  /* 0x4000004000097882 */ /* 0x000fe20000000000 */
[----:B------:R-:W-:-:S03]  /*1820*/  UMOV UR11, 0x40000040 ;  /* 0x40000040000b7882 */ /* 0x000fc60000000000 */
[----:B------:R-:W-:Y:S02]  /*1830*/  UMOV UR8, UR6 ;  /* 0x0000000600087c82 */ /* 0x000fe40008000000 */
[----:B------:R-:W-:Y:S02]  /*1840*/  UMOV UR10, UR7 ;  /* 0x00000007000a7c82 */ /* 0x000fe40008000000 */
[----:B------:R-:W-:Y:S01]  /*1850*/  HGMMA.64x128x8.F32.TF32 R24, gdesc[UR8], RZ, !UPT, gsb0 ;  /* 0x05e00000081879f0 */ /* 0x000fe2000c0028ff */
[----:B------:R-:W-:Y:S02]  /*1860*/  UIADD3 UR8, UR6, 0x2, URZ ;  /* 0x0000000206087890 */ /* 0x000fe4000fffe03f */
[----:B------:R-:W-:Y:S01]  /*1870*/  UIADD3 UR10, UR7, 0x2, URZ ;  /* 0x00000002070a7890 */ /* 0x000fe2000fffe03f */
[----:B------:R-:W-:Y:S01]  /*1880*/  UMOV UR9, 0x40000040 ;  /* 0x4000004000097882 */ /* 0x000fe20000000000 */
[----:B------:R-:W-:Y:S01]  /*1890*/  UMOV UR11, 0x40000040 ;  /* 0x40000040000b7882 */ /* 0x000fe20000000000 */
[----:B------:R-:W-:-:S02]  /*18a0*/  WARPGROUP.DEPBAR.LE gsb0, 0x0 ;  /* 0x00008000000079c5 */ /* 0x000fc40000010000 */
[----:B------:R-:W-:-:S06]  /*18b0*/  WARPGROUP.ARRIVE ;  /* 0x00000000000079c5 */ /* 0x000fcc0000000000 */
[----:B------:R-:W-:Y:S01]  /*18c0*/  HGMMA.64x128x8.F32.TF32 R24, gdesc[UR8], R24, gsb0 ;  /* 0x05e00000081879f0 */ /* 0x000fe20008002818 */
[----:B------:R-:W-:Y:S02]  /*18d0*/  UIADD3 UR8, UR6, 0x4, URZ ;  /* 0x0000000406087890 */ /* 0x000fe4000fffe03f */
[----:B------:R-:W-:Y:S01]  /*18e0*/  UIADD3 UR10, UR7, 0x4, URZ ;  /* 0x00000004070a7890 */ /* 0x000fe2000fffe03f */
[----:B------:R-:W-:Y:S01]  /*18f0*/  UMOV UR9, 0x40000040 ;  /* 0x4000004000097882 */ /* 0x000fe20000000000 */
[----:B------:R-:W-:Y:S01]  /*1900*/  UMOV UR11, 0x40000040 ;  /* 0x40000040000b7882 */ /* 0x000fe20000000000 */
[----:B------:R-:W-:Y:S02]  /*1910*/  WARPGROUP.DEPBAR.LE gsb0, 0x0 ;  /* 0x00008000000079c5 */ /* 0x000fe40000010000 */
        /* <DEDUP_REMOVED lines=36> */
[----:B------:R-:W-:Y:S03]  /*1b60*/  HGMMA.64x128x8.F32.TF32 R24, gdesc[UR8], R24, gsb0 ;  /* 0x05e00000081879f0 */ /* 0x000fe60008002818 */
[----:B------:R-:W-:Y:S02]  /*1b70*/  WARPGROUP.DEPBAR.LE gsb0, 0x0 ;  /* 0x00008000000079c5 */ /* 0x000fe40000010000 */
[----:B------:R-:W-:Y:S05]  /*1b80*/  @!P2 BRA `(.L_x_21) ;  /* 0x000000040080a947 */ /* 0x000fea0003800000 */
[----:B------:R-:W-:Y:S01]  /*1b90*/  UIADD3 UR6, UR38, 0x1, URZ ;  /* 0x0000000126067890 */ /* 0x000fe2000fffe03f */
[----:B01----:R-:W-:-:S03]  /*1ba0*/  IMAD.U32 R0, RZ, RZ, UR42 ;  /* 0x0000002aff007e24 */ /* 0x003fc6000f8e00ff */
[----:B------:R-:W-:-:S04]  /*1bb0*/  UISETP.NE.AND UP0, UPT, UR6, 0x3, UPT ;  /* 0x000000030600788c */ /* 0x000fc8000bf05270 */
[----:B------:R-:W-:Y:S02]  /*1bc0*/  USEL UR7, URZ, 0x1, UP0 ;  /* 0x000000013f077887 */ /* 0x000fe40008000000 */
[----:B------:R-:W-:Y:S02]  /*1bd0*/  USEL UR6, UR6, URZ, UP0 ;  /* 0x0000003f06067287 */ /* 0x000fe40008000000 */
[----:B------:R-:W-:-:S06]  /*1be0*/  ULOP3.LUT UR7, UR39, UR7, URZ, 0x3c, !UPT ;  /* 0x0000000727077292 */ /* 0x000fcc000f8e3c3f */
[----:B------:R-:W-:Y:S01]  /*1bf0*/  IMAD.U32 R5, RZ, RZ, UR7 ;  /* 0x00000007ff057e24 */ /* 0x000fe2000f8e00ff */
[----:B------:R-:W-:-:S06]  /*1c00*/  UMOV UR7, UR38 ;  /* 0x0000002600077c82 */ /* 0x000fcc0008000000 */
.L_x_28:
[----:B01----:R-:W-:Y:S05]  /*1c10*/  @!P0 BRA `(.L_x_22) ;  /* 0x0000000000048947 */ /* 0x003fea0003800000 */
[----:B------:R-:W-:Y:S01]  /*1c20*/  BPT.TRAP 0x1 ;  /* 0x000000040000795c */ /* 0x000fe20000300000 */
.L_x_22:
[----:B------:R-:W-:Y:S01]  /*1c30*/  ULEA UR8, UR6, UR41, 0x3 ;  /* 0x0000002906087291 */ /* 0x000fe2000f8e183f */
[----:B------:R-:W-:-:S08]  /*1c40*/  SHF.L.U32 R3, R5, 0x1f, RZ ;  /* 0x0000001f05037819 */ /* 0x000fd000000006ff */
[----:B------:R0:W1:Y:S01]  /*1c50*/  SYNCS.PHASECHK.TRANS64.TRYWAIT P1, [UR8], R3 ;  /* 0x00000003ff0075a7 */ /* 0x0000620008020148 */
[----:B------:R-:W-:Y:S05]  /*1c60*/  @!P0 BRA `(.L_x_23) ;  /* 0x0000000000048947 */ /* 0x000fea0003800000 */
[----:B------:R-:W-:Y:S01]  /*1c70*/  BPT.TRAP 0x1 ;  /* 0x000000040000795c */ /* 0x000fe20000300000 */
.L_x_23:
[----:B-1----:R-:W-:Y:S05]  /*1c80*/  @P1 BRA `(.L_x_24) ;  /* 0x0000000000081947 */ /* 0x002fea0003800000 */
[----:B------:R-:W1:Y:S02]  /*1c90*/  SYNCS.PHASECHK.TRANS64.TRYWAIT P1, [UR8], R3 ;  /* 0x00000003ff0075a7 */ /* 0x000e640008020148 */
[----:B-1----:R-:W-:Y:S05]  /*1ca0*/  @!P1 BRA `(.L_x_25) ;  /* 0x0000005c00949947 */ /* 0x002fea0003800000 */
.L_x_24:
[----:B------:R-:W-:Y:S01]  /*1cb0*/  ULEA UR13, UR6, UR4, 0xa ;  /* 0x00000004060d7291 */ /* 0x000fe2000f8e503f */
[----:B------:R-:W-:Y:S01]  /*1cc0*/  WARPGROUP.ARRIVE ;  /* 0x00000000000079c5 */ /* 0x000fe20000000000 */
[----:B------:R-:W-:Y:S01]  /*1cd0*/  ULEA UR12, UR6, UR5, 0xb ;  /* 0x00000005060c7291 */ /* 0x000fe2000f8e583f */
[----:B------:R-:W-:Y:S01]  /*1ce0*/  UMOV UR9, 0x40000040 ;  /* 0x4000004000097882 */ /* 0x000fe20000000000 */
[----:B------:R-:W-:-:S03]  /*1cf0*/  UMOV UR11, 0x40000040 ;  /* 0x40000040000b7882 */ /* 0x000fc60000000000 */
[----:B------:R-:W-:Y:S02]  /*1d00*/  UMOV UR8, UR13 ;  /* 0x0000000d00087c82 */ /* 0x000fe40008000000 */
[----:B------:R-:W-:Y:S02]  /*1d10*/  UMOV UR10, UR12 ;  /* 0x0000000c000a7c82 */ /* 0x000fe40008000000 */
[----:B------:R-:W-:Y:S01]  /*1d20*/  HGMMA.64x128x8.F32.TF32 R24, gdesc[UR8], R24, gsb0 ;  /* 0x05e00000081879f0 */ /* 0x000fe20008002818 */
        /* <DEDUP_REMOVED lines=51> */
[----:B------:R-:W-:Y:S01]  /*2060*/  BPT.TRAP 0x1 ;  /* 0x000000040000795c */ /* 0x000fe20000300000 */
.L_x_26:
[----:B------:R-:W-:Y:S01]  /*2070*/  ULEA UR8, UR7, UR41, 0x3 ;  /* 0x0000002907087291 */ /* 0x000fe2000f8e183f */
[----:B------:R-:W-:-:S03]  /*2080*/  ISETP.GT.U32.AND P1, PT, R23, 0x1, PT ;  /* 0x000000011700780c */ /* 0x000fc60003f24070 */
[----:B------:R-:W-:-:S04]  /*2090*/  UIADD3 UR8, UR8, 0x18, URZ ;  /* 0x0000001808087890 */ /* 0x000fc8000fffe03f */
[----:B------:R-:W-:-:S09]  /*20a0*/  UPRMT UR8, URZ, 0x654, UR8 ;  /* 0x000006543f087896 */ /* 0x000fd20008000008 */
[----:B------:R-:W-:Y:S01]  /*20b0*/  SYNCS.ARRIVE.TRANS64.RED.A1T0 RZ, [UR8], RZ ;  /* 0x000000ffffff79a7 */ /* 0x000fe20008100408 */
[----:B------:R-:W-:Y:S05]  /*20c0*/  @P1 BRA `(.L_x_27) ;  /* 0x0000000000041947 */ /* 0x000fea0003800000 */
[----:B------:R-:W-:Y:S01]  /*20d0*/  BPT.TRAP 0x1 ;  /* 0x000000040000795c */ /* 0x000fe20000300000 */
.L_x_27:
[----:B------:R-:W-:Y:S01]  /*20e0*/  UIADD3 UR6, UR6, 0x1, URZ ;  /* 0x0000000106067890 */ /* 0x000fe2000fffe03f */
[C---:B------:R-:W-:Y:S01]  /*20f0*/  ISETP.GT.AND P1, PT, R0.reuse, 0x1, PT ;  /* 0x000000010000780c */ /* 0x040fe20003f24270 */
[----:B------:R-:W-:Y:S01]  /*2100*/  UIADD3 UR7, UR7, 0x1, URZ ;  /* 0x0000000107077890 */ /* 0x000fe2000fffe03f */
[----:B------:R-:W-:Y:S01]  /*2110*/  VIADD R0, R0, 0xffffffff ;  /* 0xffffffff00007836 */ /* 0x000fe20000000000 */
[----:B------:R-:W-:Y:S02]  /*2120*/  UISETP.NE.AND UP0, UPT, UR6, 0x3, UPT ;  /* 0x000000030600788c */ /* 0x000fe4000bf05270 */
[----:B------:R-:W-:Y:S02]  /*2130*/  UISETP.NE.AND UP1, UPT, UR7, 0x3, UPT ;  /* 0x000000030700788c */ /* 0x000fe4000bf25270 */
[----:B------:R-:W-:Y:S02]  /*2140*/  USEL UR8, URZ, 0x1, UP0 ;  /* 0x000000013f087887 */ /* 0x000fe40008000000 */
[----:B------:R-:W-:-:S02]  /*2150*/  USEL UR6, UR6, URZ, UP0 ;  /* 0x0000003f06067287 */ /* 0x000fc40008000000 */
[----:B------:R-:W-:Y:S02]  /*2160*/  USEL UR7, UR7, URZ, UP1 ;  /* 0x0000003f07077287 */ /* 0x000fe40008800000 */
[----:B------:R-:W-:Y:S01]  /*2170*/  LOP3.LUT R5, R5, UR8, RZ, 0x3c, !PT ;  /* 0x0000000805057c12 */ /* 0x000fe2000f8e3cff */
[----:B------:R-:W-:Y:S09]  /*2180*/  @P1 BRA `(.L_x_28) ;  /* 0xfffffff800a01947 */ /* 0x000ff2000383ffff */
.L_x_21:
[----:B01----:R-:W0:Y:S01]  /*2190*/  LDC R0, c[0x0][0x28c] ;  /* 0x0000a300ff007b82 */ /* 0x003e220000000800 */
[----:B------:R-:W-:-:S04]  /*21a0*/  IMAD.U32 R3, RZ, RZ, UR47 ;  /* 0x0000002fff037e24 */ /* 0x000fc8000f8e00ff */
[----:B------:R1:W-:Y:S01]  /*21b0*/  SYNCS.ARRIVE.TRANS64.A1T0 RZ, [R3+UR46], RZ ;  /* 0x000000ff03ff79a7 */ /* 0x0003e2000810002e */
[----:B0-----:R-:W-:-:S13]  /*21c0*/  ISETP.GE.AND P1, PT, R0, 0x1, PT ;  /* 0x000000010000780c */ /* 0x001fda0003f26270 */
[----:B-1----:R-:W-:Y:S05]  /*21d0*/  @!P1 BRA `(.L_x_29) ;  /* 0x0000000000349947 */ /* 0x002fea0003800000 */
[----:B------:R-:W-:Y:S05]  /*21e0*/  @!P0 BRA `(.L_x_30) ;  /* 0x0000000000048947 */ /* 0x000fea0003800000 */
[----:B------:R-:W-:Y:S01]  /*21f0*/  BPT.TRAP 0x1 ;  /* 0x000000040000795c */ /* 0x000fe20000300000 */
.L_x_30:
[----:B------:R-:W-:Y:S01]  /*2200*/  UIADD3 UR6, UR38, UR42, URZ ;  /* 0x0000002a26067290 */ /* 0x000fe2000fffe03f */
[----:B------:R-:W-:-:S03]  /*2210*/  ISETP.GT.U32.AND P0, PT, R23, 0x1, PT ;  /* 0x000000011700780c */ /* 0x000fc60003f04070 */
[----:B------:R-:W-:-:S04]  /*2220*/  UIMAD.WIDE.U32 UR4, UR6, -0x55555555, URZ ;  /* 0xaaaaaaab060478a5 */ /* 0x000fc8000f8e003f */
[----:B------:R-:W-:-:S04]  /*2230*/  USHF.R.U32.HI UR4, URZ, 0x1, UR5 ;  /* 0x000000013f047899 */ /* 0x000fc80008011605 */
[----:B------:R-:W-:-:S04]  /*2240*/  UIMAD UR6, UR4, -0x3, UR6 ;  /* 0xfffffffd040678a4 */ /* 0x000fc8000f8e0206 */
[----:B------:R-:W-:-:S04]  /*2250*/  ULEA UR6, UR6, UR41, 0x3 ;  /* 0x0000002906067291 */ /* 0x000fc8000f8e183f */
[----:B------:R-:W-:-:S04]  /*2260*/  UIADD3 UR6, UR6, 0x18, URZ ;  /* 0x0000001806067890 */ /* 0x000fc8000fffe03f */
[----:B------:R-:W-:-:S09]  /*2270*/  UPRMT UR6, URZ, 0x654, UR6 ;  /* 0x000006543f067896 */ /* 0x000fd20008000006 */
[----:B------:R-:W-:Y:S01]  /*2280*/  SYNCS.ARRIVE.TRANS64.RED.A1T0 RZ, [UR6], RZ ;  /* 0x000000ffffff79a7 */ /* 0x000fe20008100406 */
[----:B------:R-:W-:Y:S05]  /*2290*/  @P0 BRA `(.L_x_29) ;  /* 0x0000000000040947 */ /* 0x000fea0003800000 */
[----:B------:R-:W-:Y:S01]  /*22a0*/  BPT.TRAP 0x1 ;  /* 0x000000040000795c */ /* 0x000fe20000300000 */
.L_x_29:
[----:B------:R-:W-:Y:S01]  /*22b0*/  SHF.L.U32 R0, R103, 0x1f, RZ ;  /* 0x0000001f67007819 */ /* 0x000fe200000006ff */
[----:B------:R-:W-:Y:S01]  /*22c0*/  UIADD3 UR38, UR38, UR45, URZ ;  /* 0x0000002d26267290 */ /* 0x000fe2000fffe03f */
[----:B------:R-:W-:Y:S01]  /*22d0*/  SHF.R.S32.HI R9, RZ, 0x1f, R19 ;  /* 0x0000001fff097819 */ /* 0x000fe20000011413 */
[----:B------:R-:W-:Y:S01]  /*22e0*/  UISETP.GE.U32.AND UP1, UPT, UR45, 0x3, UPT ;  /* 0x000000032d00788c */ /* 0x000fe2000bf26070 */
[----:B------:R-:W0:Y:S01]  /*22f0*/  SYNCS.PHASECHK.TRANS64.TRYWAIT P0, [UR43+0x8], R0 ;  /* 0x00000800ff0075a7 */ /* 0x000e22000800016b */
[----:B------:R-:W-:-:S04]  /*2300*/  UISETP.GT.U32.AND UP0, UPT, UR38, 0x2, UPT ;  /* 0x000000022600788c */ /* 0x000fc8000bf04070 */
[----:B------:R-:W-:-:S04]  /*2310*/  UISETP.LT.U32.AND UP0, UPT, UR45, 0x3, UP0 ;  /* 0x000000032d00788c */ /* 0x000fc80008701070 */
[----:B------:R-:W-:Y:S02]  /*2320*/  USEL UR6, URZ, 0x1, !UP0 ;  /* 0x000000013f067887 */ /* 0x000fe4000c000000 */
[----:B------:R-:W-:Y:S02]  /*2330*/  @UP1 UIMAD.WIDE.U32 UR4, UR38, -0x55555555, URZ ;  /* 0xaaaaaaab260418a5 */ /* 0x000fe4000f8e003f */
[----:B------:R-:W-:Y:S02]  /*2340*/  ULOP3.LUT UR39, UR39, UR6, URZ, 0x3c, !UPT ;  /* 0x0000000627277292 */ /* 0x000fe4000f8e3c3f */
[----:B------:R-:W-:-:S04]  /*2350*/  @UP1 USHF.R.U32.HI UR4, URZ, 0x1, UR5 ;  /* 0x000000013f041899 */ /* 0x000fc80008011605 */
[----:B------:R-:W-:Y:S01]  /*2360*/  @UP1 ULOP3.LUT UR39, UR39, 0x1, UR4, 0x78, !UPT ;  /* 0x0000000127271892 */ /* 0x000fe2000f8e7804 */
[----:B0-----:R-:W-:Y:S11]  /*2370*/  @!P0 BRA `(.L_x_31) ;  /* 0x0000005400f88947 */ /* 0x001ff60003800000 */
.L_x_184:
[----:B------:R-:W-:Y:S01]  /*2380*/  ULDC.64 UR4, c[0x0][0x5d0] ;  /* 0x0001740000047ab9 */ /* 0x000fe20000000a00 */
[----:B------:R-:W-:Y:S01]  /*2390*/  ULDC UR6, c[0x0][0x284] ;  /* 0x0000a10000067ab9 */ /* 0x000fe20000000800 */
[----:B0-----:R-:W-:Y:S02]  /*23a0*/  IMAD R0, R9, UR4, RZ ;  /* 0x0000000409007c24 */ /* 0x001fe4000f8e02ff */
[----:B------:R-:W-:Y:S02]  /*23b0*/  IMAD.SHL.U32 R12, R18, 0x80, RZ ;  /* 0x00000080120c7824 */ /* 0x000fe400078e00ff */
[C---:B------:R-:W-:Y:S02]  /*23c0*/  IMAD R3, R19.reuse, UR5, R0 ;  /* 0x0000000513037c24 */ /* 0x040fe4000f8e0200 */
[----:B------:R-:W-:Y:S01]  /*23d0*/  IMAD.SHL.U32 R0, R22, 0x40, RZ ;  /* 0x0000004016007824 */ /* 0x000fe200078e00ff */
[----:B------:R-:W-:Y:S01]  /*23e0*/  SHF.R.S32.HI R13, RZ, 0x1f, R12 ;  /* 0x0000001fff0d7819 */ /* 0x000fe2000001140c */
[----:B------:R-:W-:Y:S01]  /*23f0*/  IMAD.WIDE.U32 R4, R19, UR4, R92 ;  /* 0x0000000413047c25 */ /* 0x000fe2000f8e005c */
[----:B------:R-:W-:-:S02]  /*2400*/  ULDC.64 UR4, c[0x0][0x5c8] ;  /* 0x0001720000047ab9 */ /* 0x000fc40000000a00 */
[----:B------:R-:W-:Y:S01]  /*2410*/  ISETP.GE.AND P0, PT, R0, UR6, PT ;  /* 0x0000000600007c0c */ /* 0x000fe2000bf06270 */
[----:B------:R-:W-:Y:S01]  /*2420*/  ULDC UR6, c[0x0][0x288] ;  /* 0x0000a20000067ab9 */ /* 0x000fe20000000800 */
[----:B------:R-:W-:Y:S01]  /*2430*/  IADD3 R4, P1, R12, R4, RZ ;  /* 0x000000040c047210 */ /* 0x000fe20007f3e0ff */
[----:B------:R-:W-:Y:S01]  /*2440*/  IMAD.WIDE R20, R22, 0x40, R90 ;  /* 0x0000004016147825 */ /* 0x000fe200078e025a */
[----:B------:R-:W-:Y:S02]  /*2450*/  ISETP.GE.OR P0, PT, R12, UR6, P0 ;  /* 0x000000060c007c0c */ /* 0x000fe40008706670 */
[----:B------:R-:W-:Y:S01]  /*2460*/  IADD3.X R5, R13, R5, R3, P1, !PT ;  /* 0x000000050d057210 */ /* 0x000fe20000ffe403 */
[----:B------:R-:W-:-:S04]  /*2470*/  IMAD R7, R21, UR4, RZ ;  /* 0x0000000415077c24 */ /* 0x000fc8000f8e02ff */
[C---:B------:R-:W-:Y:S02]  /*2480*/  IMAD R7, R20.reuse, UR5, R7 ;  /* 0x0000000514077c24 */ /* 0x040fe4000f8e0207 */
[----:B------:R-:W-:-:S04]  /*2490*/  IMAD.WIDE.U32 R104, R20, UR4, R4 ;  /* 0x0000000414687c25 */ /* 0x000fc8000f8e0004 */
[----:B------:R-:W-:Y:S05]  /*24a0*/  @P0 BRA `(.L_x_32) ;  /* 0x0000003c00d80947 */ /* 0x000fea0003800000 */
[----:B-----5:R-:W-:Y:S01]  /*24b0*/  FSETP.NEU.AND P1, PT, R89, RZ, PT ;  /* 0x000000ff5900720b */ /* 0x020fe20003f2d000 */
[----:B------:R-:W-:Y:S01]  /*24c0*/  IMAD.IADD R3, R97, 0x1, -R12 ;  /* 0x0000000161037824 */ /* 0x000fe200078e0a0c */
[----:B------:R-:W-:Y:S01]  /*24d0*/  BSSY B0, `(.L_x_32) ;  /* 0x00003f3000007945 */ /* 0x000fe20003800000 */
[----:B------:R-:W-:Y:S02]  /*24e0*/  IMAD.IADD R0, R101, 0x1, -R0 ;  /* 0x0000000165007824 */ /* 0x000fe400078e0a00 */
[----:B------:R-:W-:Y:S01]  /*24f0*/  IMAD.IADD R113, R105, 0x1, R7 ;  /* 0x0000000169717824 */ /* 0x000fe200078e0207 */
[----:B------:R-:W-:-:S04]  /*2500*/  ISETP.GT.AND P0, PT, R3, RZ, PT ;  /* 0x000000ff0300720c */ /* 0x000fc80003f04270 */
[----:B------:R-:W-:-:S03]  /*2510*/  ISETP.GT.AND P2, PT, R0, RZ, P0 ;  /* 0x000000ff0000720c */ /* 0x000fc60000744270 */
[----:B------:R-:W-:Y:S10]  /*2520*/  @!P1 BRA `(.L_x_33) ;  /* 0x0000002c001c9947 */ /* 0x000ff40003800000 */
[----:B------:R-:W0:Y:S01]  /*2530*/  LDC.64 R106, c[0x0][0x5b8] ;  /* 0x00016e00ff6a7b82 */ /* 0x000e220000000a00 */
[----:B------:R-:W-:-:S07]  /*2540*/  ULDC.64 UR4, c[0x0][0x5c0] ;  /* 0x0001700000047ab9 */ /* 0x000fce0000000a00 */
[----:B------:R-:W1:Y:S08]  /*2550*/  LDC.64 R108, c[0x0][0x5b0] ;  /* 0x00016c00ff6c7b82 */ /* 0x000e700000000a00 */
[----:B------:R-:W2:Y:S01]  /*2560*/  LDC.64 R110, c[0x0][0x5a8] ;  /* 0x00016a00ff6e7b82 */ /* 0x000ea20000000a00 */
[-C--:B0-----:R-:W-:Y:S02]  /*2570*/  IMAD R6, R9, R106.reuse, RZ ;  /* 0x0000006a09067224 */ /* 0x081fe400078e02ff */
[----:B------:R-:W-:-:S04]  /*2580*/  IMAD.WIDE.U32 R4, R19, R106, R92 ;  /* 0x0000006a13047225 */ /* 0x000fc800078e005c */
[----:B------:R-:W-:Y:S01]  /*2590*/  IMAD R105, R19, R107, R6 ;  /* 0x0000006b13697224 */ /* 0x000fe200078e0206 */
[----:B------:R-:W-:Y:S01]  /*25a0*/  IADD3 R6, P1, R12, R4, RZ ;  /* 0x000000040c067210 */ /* 0x000fe20007f3e0ff */
[----:B-1----:R-:W-:-:S03]  /*25b0*/  IMAD R4, R21, R108, RZ ;  /* 0x0000006c15047224 */ /* 0x002fc600078e02ff */
[----:B------:R-:W-:Y:S01]  /*25c0*/  IADD3.X R7, R13, R5, R105, P1, !PT ;  /* 0x000000050d077210 */ /* 0x000fe20000ffe469 */
[C---:B------:R-:W-:Y:S02]  /*25d0*/  IMAD R21, R20.reuse, R109, R4 ;  /* 0x0000006d14157224 */ /* 0x040fe400078e0204 */
[----:B------:R-:W-:-:S04]  /*25e0*/  IMAD.WIDE.U32 R4, R20, R108, R6 ;  /* 0x0000006c14047225 */ /* 0x000fc800078e0006 */
[----:B------:R-:W-:Y:S01]  /*25f0*/  IMAD.IADD R5, R5, 0x1, R21 ;  /* 0x0000000105057824 */ /* 0x000fe200078e0215 */
[----:B--2---:R-:W-:-:S04]  /*2600*/  LEA R10, P1, R4, R110, 0x2 ;  /* 0x0000006e040a7211 */ /* 0x004fc800078210ff */
[----:B------:R-:W-:-:S05]  /*2610*/  LEA.HI.X R11, R4, R111, R5, 0x2, P1 ;  /* 0x0000006f040b7211 */ /* 0x000fca00008f1405 */
[----:B------:R0:W2:Y:S01]  /*2620*/  @P2 LDG.E.LTC128B R18, desc[UR36][R10.64] ;  /* 0x000000240a122981 */ /* 0x0000a2000c1e1920 */
[----:B------:R-:W-:Y:S01]  /*2630*/  IMAD.WIDE.U32 R4, R20, R108, R12 ;  /* 0x0000006c14047225 */ /* 0x000fe200078e000c */
[----:B------:R-:W-:Y:S01]  /*2640*/  LEA R8, P3, R104, UR4, 0x2 ;  /* 0x0000000468087c11 */ /* 0x000fe2000f8610ff */
[----:B------:R-:W-:Y:S01]  /*2650*/  BSSY B1, `(.L_x_34) ;  /* 0x0000014000017945 */ /* 0x000fe20003800000 */
[----:B------:R-:W-:Y:S02]  /*2660*/  IADD3 R14, P1, R92, R4, RZ ;  /* 0x000000045c0e7210 */ /* 0x000fe40007f3e0ff */
[----:B------:R-:W-:Y:S02]  /*2670*/  LEA.HI.X R9, R104, UR5, R113, 0x2, P3 ;  /* 0x0000000568097c11 */ /* 0x000fe400098f1471 */
[----:B------:R-:W-:Y:S01]  /*2680*/  IADD3.X R15, R93, R21, R5, P1, !PT ;  /* 0x000000155d0f7210 */ /* 0x000fe20000ffe405 */
[----:B0-----:R-:W-:Y:S01]  /*2690*/  IMAD.SHL.U32 R10, R108, 0x8, RZ ;  /* 0x000000086c0a7824 */ /* 0x001fe200078e00ff */
[----:B------:R-:W-:-:S02]  /*26a0*/  ISETP.GT.AND P1, PT, R3, 0x1, PT ;  /* 0x000000010300780c */ /* 0x000fc40003f24270 */
[----:B------:R-:W-:Y:S01]  /*26b0*/  SHF.L.U64.HI R11, R108, 0x3, R109 ;  /* 0x000000036c0b7819 */ /* 0x000fe2000001026d */
[----:B------:R-:W-:Y:S01]  /*26c0*/  IMAD.WIDE.U32 R14, R19, R106, R14 ;  /* 0x0000006a130e7225 */ /* 0x000fe200078e000e */
[----:B------:R-:W-:-:S03]  /*26d0*/  ISETP.GT.AND P3, PT, R0, RZ, P1 ;  /* 0x000000ff0000720c */ /* 0x000fc60000f64270 */
[----:B------:R-:W-:Y:S01]  /*26e0*/  IMAD.WIDE.U32 R10, R20, R108, R10 ;  /* 0x0000006c140a7225 */ /* 0x000fe200078e000a */
[----:B--2---:R-:W-:-:S05]  /*26f0*/  LOP3.LUT R4, R18, 0xffffe000, RZ, 0xc0, !PT ;  /* 0xffffe00012047812 */ /* 0x004fca00078ec0ff */
[----:B------:R-:W-:Y:S01]  /*2700*/  FMUL R5, R4, R89 ;  /* 0x0000005904057220 */ /* 0x000fe20000400000 */
[----:B------:R-:W-:-:S03]  /*2710*/  LEA R4, P4, R14, R110, 0x2 ;  /* 0x0000006e0e047211 */ /* 0x000fc600078810ff */
[----:B------:R-:W-:Y:S01]  /*2720*/  FFMA R107, R24, R88, R5 ;  /* 0x00000058186b7223 */ /* 0x000fe20000000005 */
[----:B------:R-:W-:-:S04]  /*2730*/  IMAD.IADD R5, R105, 0x1, R15 ;  /* 0x0000000169057824 */ /* 0x000fc800078e020f */
[----:B------:R-:W-:Y:S02]  /*2740*/  F2FP.TF32.F32.PACK_B R107, R107 ;  /* 0x0000006bff6b723e */ /* 0x000fe400024050ff */
[----:B------:R-:W-:-:S03]  /*2750*/  LEA.HI.X R5, R14, R111, R5, 0x2, P4 ;  /* 0x0000006f0e057211 */ /* 0x000fc600020f1405 */
[----:B------:R0:W-:Y:S01]  /*2760*/  @P2 STG.E desc[UR36][R8.64], R107 ;  /* 0x0000006b08002986 */ /* 0x0001e2000c101924 */
[----:B------:R-:W-:Y:S05]  /*2770*/  @!P3 BRA `(.L_x_35) ;  /* 0x000000000004b947 */ /* 0x000fea0003800000 */
[----:B------:R1:W5:Y:S02]  /*2780*/  LDG.E.LTC128B R18, desc[UR36][R4.64+0x4] ;  /* 0x0000042404127981 */ /* 0x000364000c1e1920 */
.L_x_35:
[----:B------:R-:W-:Y:S05]  /*2790*/  BSYNC B1 ;  /* 0x0000000000017941 */ /* 0x000fea0003800000 */
.L_x_34:
[----:B-----5:R-:W-:Y:S01]  /*27a0*/  LOP3.LUT R14, R18, 0xffffe000, RZ, 0xc0, !PT ;  /* 0xffffe000120e7812 */ /* 0x020fe200078ec0ff */
[----:B------:R-:W-:Y:S01]  /*27b0*/  IMAD.IADD R21, R21, 0x1, R11 ;  /* 0x0000000115157824 */ /* 0x000fe200078e020b */
[----:B------:R-:W-:Y:S02]  /*27c0*/  IADD3 R6, P2, R6, R10, RZ ;  /* 0x0000000a06067210 */ /* 0x000fe40007f5e0ff */
[----:B------:R-:W-:Y:S01]  /*27d0*/  ISETP.GT.AND P0, PT, R0, 0x8, P0 ;  /* 0x000000080000780c */ /* 0x000fe20000704270 */
[----:B------:R-:W-:Y:S02]  /*27e0*/  FMUL R14, R14, R89 ;  /* 0x000000590e0e7220 */ /* 0x000fe40000400000 */
[----:B------:R-:W-:Y:S02]  /*27f0*/  IMAD.X R7, R21, 0x1, R7, P2 ;  /* 0x0000000115077824 */ /* 0x000fe400010e0607 */
[----:B------:R-:W-:Y:S01]  /*2800*/  FFMA R25, R25, R88, R14 ;  /* 0x0000005819197223 */ /* 0x000fe2000000000e */
[----:B------:R-:W-:-:S04]  /*2810*/  LEA R14, P2, R6, R110, 0x2 ;  /* 0x0000006e060e7211 */ /* 0x000fc800078410ff */
[----:B------:R-:W-:Y:S01]  /*2820*/  LEA.HI.X R15, R6, R111, R7, 0x2, P2 ;  /* 0x0000006f060f7211 */ /* 0x000fe200010f1407 */
[----:B------:R-:W-:Y:S01]  /*2830*/  @P3 IMAD.MOV.U32 R6, RZ, RZ, R8 ;  /* 0x000000ffff063224 */ /* 0x000fe200078e0008 */
[----:B------:R-:W-:Y:S01]  /*2840*/  F2FP.TF32.F32.PACK_B R25, R25 ;  /* 0x00000019ff19723e */ /* 0x000fe200024050ff */
[----:B------:R-:W-:-:S05]  /*2850*/  @P3 IMAD.MOV.U32 R7, RZ, RZ, R9 ;  /* 0x000000ffff073224 */ /* 0x000fca00078e0009 */
[----:B------:R2:W-:Y:S04]  /*2860*/  @P3 STG.E desc[UR36][R6.64+0x4], R25 ;  /* 0x0000041906003986 */ /* 0x0005e8000c101924 */
[----:B------:R-:W3:Y:S01]  /*2870*/  @P0 LDG.E.LTC128B R18, desc[UR36][R14.64] ;  /* 0x000000240e120981 */ /* 0x000ee2000c1e1920 */
[----:B------:R-:W-:Y:S01]  /*2880*/  IADD3 R12, P2, P3, R92, R10, R12 ;  /* 0x0000000a5c0c7210 */ /* 0x000fe20007b5e00c */
[----:B------:R-:W-:Y:S01]  /*2890*/  BSSY B1, `(.L_x_36) ;  /* 0x0000011000017945 */ /* 0x000fe20003800000 */
[----:B------:R-:W-:Y:S02]  /*28a0*/  ISETP.GT.AND P1, PT, R0, 0x8, P1 ;  /* 0x000000080000780c */ /* 0x000fe40000f24270 */
[----:B------:R-:W-:-:S03]  /*28b0*/  IADD3.X R13, R93, R21, R13, P2, P3 ;  /* 0x000000155d0d7210 */ /* 0x000fc600017e640d */
[----:B------:R-:W-:Y:S01]  /*28c0*/  IMAD.WIDE.U32 R12, R19, R106, R12 ;  /* 0x0000006a130c7225 */ /* 0x000fe200078e000c */
[----:B------:R-:W-:-:S03]  /*28d0*/  SHF.L.U64.HI R19, R94, 0x2, R95 ;  /* 0x000000025e137819 */ /* 0x000fc6000001025f */
[----:B------:R-:W-:Y:S01]  /*28e0*/  IMAD.IADD R13, R105, 0x1, R13 ;  /* 0x00000001690d7824 */ /* 0x000fe200078e020d */
[----:B--2---:R-:W-:-:S04]  /*28f0*/  LEA R6, P3, R12, R110, 0x2 ;  /* 0x0000006e0c067211 */ /* 0x004fc800078610ff */
[----:B------:R-:W-:Y:S02]  /*2900*/  LEA.HI.X R7, R12, R111, R13, 0x2, P3 ;  /* 0x0000006f0c077211 */ /* 0x000fe400018f140d */
[----:B---3--:R-:W-:-:S05]  /*2910*/  LOP3.LUT R10, R18, 0xffffe000, RZ, 0xc0, !PT ;  /* 0xffffe000120a7812 */ /* 0x008fca00078ec0ff */
[----:B------:R-:W-:Y:S01]  /*2920*/  FMUL R11, R10, R89 ;  /* 0x000000590a0b7220 */ /* 0x000fe20000400000 */
[----:B------:R-:W-:-:S03]  /*2930*/  LEA R10, P2, R94, R8, 0x2 ;  /* 0x000000085e0a7211 */ /* 0x000fc600078410ff */
[----:B------:R-:W-:Y:S02]  /*2940*/  FFMA R21, R26, R88, R11 ;  /* 0x000000581a157223 */ /* 0x000fe4000000000b */
[----:B------:R-:W-:-:S03]  /*2950*/  IMAD.X R11, R19, 0x1, R9, P2 ;  /* 0x00000001130b7824 */ /* 0x000fc600010e0609 */
[----:B------:R-:W-:-:S05]  /*2960*/  F2FP.TF32.F32.PACK_B R21, R21 ;  /* 0x00000015ff15723e */ /* 0x000fca00024050ff */
[----:B------:R2:W-:Y:S01]  /*2970*/  @P0 STG.E desc[UR36][R10.64], R21 ;  /* 0x000000150a000986 */ /* 0x0005e2000c101924 */
[----:B------:R-:W-:Y:S05]  /*2980*/  @!P1 BRA `(.L_x_37) ;  /* 0x0000000000049947 */ /* 0x000fea0003800000 */
[----:B------:R3:W5:Y:S02]  /*2990*/  LDG.E.LTC128B R18, desc[UR36][R6.64+0x4] ;  /* 0x0000042406127981 */ /* 0x000764000c1e1920 */
.L_x_37:
[----:B------:R-:W-:Y:S05]  /*29a0*/  BSYNC B1 ;  /* 0x0000000000017941 */ /* 0x000fea0003800000 */
.L_x_36:
[----:B-----5:R-:W-:Y:S01]  /*29b0*/  LOP3.LUT R12, R18, 0xffffe000, RZ, 0xc0, !PT ;  /* 0xffffe000120c7812 */ /* 0x020fe200078ec0ff */
[----:B------:R-:W-:Y:S01]  /*29c0*/  BSSY B1, `(.L_x_38) ;  /* 0x0000009000017945 */ /* 0x000fe20003800000 */
[----:B------:R-:W-:-:S03]  /*29d0*/  ISETP.GT.AND P0, PT, R3, 0x8, PT ;  /* 0x000000080300780c */ /* 0x000fc60003f04270 */
[----:B------:R-:W-:Y:S01]  /*29e0*/  FMUL R12, R12, R89 ;  /* 0x000000590c0c7220 */ /* 0x000fe20000400000 */
[----:B------:R-:W-:-:S03]  /*29f0*/  ISETP.GT.AND P2, PT, R0, RZ, P0 ;  /* 0x000000ff0000720c */ /* 0x000fc60000744270 */
[----:B------:R-:W-:-:S05]  /*2a00*/  FFMA R27, R27, R88, R12 ;  /* 0x000000581b1b7223 */ /* 0x000fca000000000c */
[----:B------:R-:W-:-:S05]  /*2a10*/  F2FP.TF32.F32.PACK_B R27, R27 ;  /* 0x0000001bff1b723e */ /* 0x000fca00024050ff */
[----:B------:R4:W-:Y:S01]  /*2a20*/  @P1 STG.E desc[UR36][R10.64+0x4], R27 ;  /* 0x0000041b0a001986 */ /* 0x0009e2000c101924 */
[----:B------:R-:W-:Y:S05]  /*2a30*/  @!P2 BRA `(.L_x_39) ;  /* 0x000000000004a947 */ /* 0x000fea0003800000 */
[----:B------:R0:W5:Y:S02]  /*2a40*/  LDG.E.LTC128B R18, desc[UR36][R4.64+0x20] ;  /* 0x0000202404127981 */ /* 0x000164000c1e1920 */
.L_x_39:
[----:B------:R-:W-:Y:S05]  /*2a50*/  BSYNC B1 ;  /* 0x0000000000017941 */ /* 0x000fea0003800000 */
.L_x_38:
        /* <DEDUP_REMOVED lines=10> */
.L_x_41:
[----:B------:R-:W-:Y:S05]  /*2b00*/  BSYNC B1 ;  /* 0x0000000000017941 */ /* 0x000fea0003800000 */
.L_x_40:
[----:B-----5:R-:W-:Y:S01]  /*2b10*/  LOP3.LUT R12, R18, 0xffffe000, RZ, 0xc0, !PT ;  /* 0xffffe000120c7812 */ /* 0x020fe200078ec0ff */
[----:B------:R-:W-:Y:S01]  /*2b20*/  BSSY B1, `(.L_x_42) ;  /* 0x0000008000017945 */ /* 0x000fe20003800000 */
[----:B------:R-:W-:-:S03]  /*2b30*/  ISETP.GT.AND P0, PT, R0, 0x8, P0 ;  /* 0x000000080000780c */ /* 0x000fc60000704270 */
[----:B------:R-:W-:-:S04]  /*2b40*/  FMUL R12, R12, R89 ;  /* 0x000000590c0c7220 */ /* 0x000fc80000400000 */
[----:B------:R-:W-:-:S05]  /*2b50*/  FFMA R29, R29, R88, R12 ;  /* 0x000000581d1d7223 */ /* 0x000fca000000000c */
[----:B------:R-:W-:-:S05]  /*2b60*/  F2FP.TF32.F32.PACK_B R29, R29 ;  /* 0x0000001dff1d723e */ /* 0x000fca00024050ff */
[----:B------:R0:W-:Y:S01]  /*2b70*/  @P3 STG.E desc[UR36][R8.64+0x24], R29 ;  /* 0x0000241d08003986 */ /* 0x0001e2000c101924 */
[----:B------:R-:W-:Y:S05]  /*2b80*/  @!P0 BRA `(.L_x_43) ;  /* 0x0000000000048947 */ /* 0x000fea0003800000 */
[----:B------:R0:W5:Y:S02]  /*2b90*/  LDG.E.LTC128B R18, desc[UR36][R6.64+0x20] ;  /* 0x0000202406127981 */ /* 0x000164000c1e1920 */
.L_x_43:
[----:B------:R-:W-:Y:S05]  /*2ba0*/  BSYNC B1 ;  /* 0x0000000000017941 */ /* 0x000fea0003800000 */
.L_x_42:
[----:B-----5:R-:W-:Y:S01]  /*2bb0*/  LOP3.LUT R12, R18, 0xffffe000, RZ, 0xc0, !PT ;  /* 0xffffe000120c7812 */ /* 0x020fe200078ec0ff */
[----:B------:R-:W-:Y:S01]  /*2bc0*/  BSSY B1, `(.L_x_44) ;  /* 0x0000008000017945 */ /* 0x000fe20003800000 */
[----:B------:R-:W-:-:S03]  /*2bd0*/  ISETP.GT.AND P1, PT, R0, 0x8, P1 ;  /* 0x000000080000780c */ /* 0x000fc60000f24270 */
[----:B0-----:R-:W-:-:S04]  /*2be0*/  FMUL R13, R12, R89 ;  /* 0x000000590c0d7220 */ /* 0x001fc80000400000 */
[----:B------:R-:W-:-:S05]  /*2bf0*/  FFMA R13, R30, R88, R13 ;  /* 0x000000581e0d7223 */ /* 0x000fca000000000d */
[----:B------:R-:W-:-:S05]  /*2c00*/  F2FP.TF32.F32.PACK_B R13, R13 ;  /* 0x0000000dff0d723e */ /* 0x000fca00024050ff */
[----:B------:R0:W-:Y:S01]  /*2c10*/  @P0 STG.E desc[UR36][R10.64+0x20], R13 ;  /* 0x0000200d0a000986 */ /* 0x0001e2000c101924 */
[----:B------:R-:W-:Y:S05]  /*2c20*/  @!P1 BRA `(.L_x_45) ;  /* 0x0000000000049947 */ /* 0x000fea0003800000 */
[----:B------:R0:W5:Y:S02]  /*2c30*/  LDG.E.LTC128B R18, desc[UR36][R6.64+0x24] ;  /* 0x0000242406127981 */ /* 0x000164000c1e1920 */
.L_x_45:
[----:B------:R-:W-:Y:S05]  /*2c40*/  BSYNC B1 ;  /* 0x0000000000017941 */ /* 0x000fea0003800000 */
.L_x_44:
        /* <DEDUP_REMOVED lines=10> */
.L_x_47:
[----:B------:R-:W-:Y:S05]  /*2cf0*/  BSYNC B1 ;  /* 0x0000000000017941 */ /* 0x000fea0003800000 */
.L_x_46:
[----:B-----5:R-:W-:Y:S01]  /*2d00*/  LOP3.LUT R12, R18, 0xffffe000, RZ, 0xc0, !PT ;  /* 0xffffe000120c7812 */ /* 0x020fe200078ec0ff */
[----:B------:R-:W-:Y:S01]  /*2d10*/  BSSY B1, `(.L_x_48) ;  /* 0x0000009000017945 */ /* 0x000fe20003800000 */
[----:B------:R-:W-:-:S03]  /*2d20*/  ISETP.GT.AND P1, PT, R3, 0x11, PT ;  /* 0x000000110300780c */ /* 0x000fc60003f24270 */
[----:B0-----:R-:W-:Y:S01]  /*2d30*/  FMUL R13, R12, R89 ;  /* 0x000000590c0d7220 */ /* 0x001fe20000400000 */
[----:B------:R-:W-:-:S03]  /*2d40*/  ISETP.GT.AND P3, PT, R0, RZ, P1 ;  /* 0x000000ff0000720c */ /* 0x000fc60000f64270 */
[----:B------:R-:W-:-:S05]  /*2d50*/  FFMA R13, R32, R88, R13 ;  /* 0x00000058200d7223 */ /* 0x000fca000000000d */
[----:B------:R-:W-:-:S05]  /*2d60*/  F2FP.TF32.F32.PACK_B R13, R13 ;  /* 0x0000000dff0d723e */ /* 0x000fca00024050ff */
[----:B------:R0:W-:Y:S01]  /*2d70*/  @P2 STG.E desc[UR36][R8.64+0x40], R13 ;  /* 0x0000400d08002986 */ /* 0x0001e2000c101924 */
[----:B------:R-:W-:Y:S05]  /*2d80*/  @!P3 BRA `(.L_x_49) ;  /* 0x000000000004b947 */ /* 0x000fea0003800000 */
[----:B------:R0:W5:Y:S02]  /*2d90*/  LDG.E.LTC128B R18, desc[UR36][R4.64+0x44] ;  /* 0x0000442404127981 */ /* 0x000164000c1e1920 */
.L_x_49:
[----:B------:R-:W-:Y:S05]  /*2da0*/  BSYNC B1 ;  /* 0x0000000000017941 */ /* 0x000fea0003800000 */
.L_x_48:
        /* <DEDUP_REMOVED lines=9> */
.L_x_51:
[----:B------:R-:W-:Y:S05]  /*2e40*/  BSYNC B1 ;  /* 0x0000000000017941 */ /* 0x000fea0003800000 */
.L_x_50:
        /* <DEDUP_REMOVED lines=9> */
.L_x_53:
[----:B------:R-:W-:Y:S05]  /*2ee0*/  BSYNC B1 ;  /* 0x0000000000017941 */ /* 0x000fea0003800000 */
.L_x_52:
        /* <DEDUP_REMOVED lines=10> */
.L_x_55:
[----:B------:R-:W-:Y:S05]  /*2f90*/  BSYNC B1 ;  /* 0x0000000000017941 */ /* 0x000fea0003800000 */
.L_x_54:
        /* <DEDUP_REMOVED lines=10> */
.L_x_57:
[----:B------:R-:W-:Y:S05]  /*3040*/  BSYNC B1 ;  /* 0x0000000000017941 */ /* 0x000fea0003800000 */
.L_x_56:
        /* <DEDUP_REMOVED lines=9> */
.L_x_59:
[----:B------:R-:W-:Y:S05]  /*30e0*/  BSYNC B1 ;  /* 0x0000000000017941 */ /* 0x000fea0003800000 */
.L_x_58:
        /* <DEDUP_REMOVED lines=9> */
.L_x_61:
[----:B------:R-:W-:Y:S05]  /*3180*/  BSYNC B1 ;  /* 0x0000000000017941 */ /* 0x000fea0003800000 */
.L_x_60:
        /* <DEDUP_REMOVED lines=10> */
.L_x_63:
[----:B------:R-:W-:Y:S05]  /*3230*/  BSYNC B1 ;  /* 0x0000000000017941 */ /* 0x000fea0003800000 */
.L_x_62:
        /* <DEDUP_REMOVED lines=10> */
.L_x_65:
[----:B------:R-:W-:Y:S05]  /*32e0*/  BSYNC B1 ;  /* 0x0000000000017941 */ /* 0x000fea0003800000 */
.L_x_64:
        /* <DEDUP_REMOVED lines=9> */
.L_x_67:
[----:B------:R-:W-:Y:S05]  /*3380*/  BSYNC B1 ;  /* 0x0000000000017941 */ /* 0x000fea0003800000 */
.L_x_66:
        /* <DEDUP_REMOVED lines=9> */
.L_x_69:
[----:B------:R-:W-:Y:S05]  /*3420*/  BSYNC B1 ;  /* 0x0000000000017941 */ /* 0x000fea0003800000 */
.L_x_68:
        /* <DEDUP_REMOVED lines=10> */
.L_x_71:
[----:B------:R-:W-:Y:S05]  /*34d0*/  BSYNC B1 ;  /* 0x0000000000017941 */ /* 0x000fea0003800000 */
.L_x_70:
        /* <DEDUP_REMOVED lines=10> */
.L_x_73:
[----:B------:R-:W-:Y:S05]  /*3580*/  BSYNC B1 ;  /* 0x0000000000017941 */ /* 0x000fea0003800000 */
.L_x_72:
        /* <DEDUP_REMOVED lines=9> */
.L_x_75:
[----:B------:R-:W-:Y:S05]  /*3620*/  BSYNC B1 ;  /* 0x0000000000017941 */ /* 0x000fea0003800000 */
.L_x_74:
        /* <DEDUP_REMOVED lines=9> */
.L_x_77:
[----:B------:R-:W-:Y:S05]  /*36c0*/  BSYNC B1 ;  /* 0x0000000000017941 */ /* 0x000fea0003800000 */
.L_x_76:
        /* <DEDUP_REMOVED lines=10> */
.L_x_79:
[----:B------:R-:W-:Y:S05]  /*3770*/  BSYNC B1 ;  /* 0x0000000000017941 */ /* 0x000fea0003800000 */
.L_x_78:
        /* <DEDUP_REMOVED lines=10> */
.L_x_81:
[----:B------:R-:W-:Y:S05]  /*3820*/  BSYNC B1 ;  /* 0x0000000000017941 */ /* 0x000fea0003800000 */
.L_x_80:
        /* <DEDUP_REMOVED lines=9> */
.L_x_83:
[----:B------:R-:W-:Y:S05]  /*38c0*/  BSYNC B1 ;  /* 0x0000000000017941 */ /* 0x000fea0003800000 */
.L_x_82:
        /* <DEDUP_REMOVED lines=9> */
.L_x_85:
[----:B------:R-:W-:Y:S05]  /*3960*/  BSYNC B1 ;  /* 0x0000000000017941 */ /* 0x000fea0003800000 */
.L_x_84:
        /* <DEDUP_REMOVED lines=10> */
.L_x_87:
[----:B------:R-:W-:Y:S05]  /*3a10*/  BSYNC B1 ;  /* 0x0000000000017941 */ /* 0x000fea0003800000 */
.L_x_86:
        /* <DEDUP_REMOVED lines=10> */
.L_x_89:
[----:B------:R-:W-:Y:S05]  /*3ac0*/  BSYNC B1 ;  /* 0x0000000000017941 */ /* 0x000fea0003800000 */
.L_x_88:
        /* <DEDUP_REMOVED lines=9> */
.L_x_91:
[----:B------:R-:W-:Y:S05]  /*3b60*/  BSYNC B1 ;  /* 0x0000000000017941 */ /* 0x000fea0003800000 */
.L_x_90:
        /* <DEDUP_REMOVED lines=9> */
.L_x_93:
[----:B------:R-:W-:Y:S05]  /*3c00*/  BSYNC B1 ;  /* 0x0000000000017941 */ /* 0x000fea0003800000 */
.L_x_92:
        /* <DEDUP_REMOVED lines=10> */
.L_x_95:
[----:B------:R-:W-:Y:S05]  /*3cb0*/  BSYNC B1 ;  /* 0x0000000000017941 */ /* 0x000fea0003800000 */
.L_x_94:
        /* <DEDUP_REMOVED lines=10> */
.L_x_97:
[----:B------:R-:W-:Y:S05]  /*3d60*/  BSYNC B1 ;  /* 0x0000000000017941 */ /* 0x000fea0003800000 */
.L_x_96:
        /* <DEDUP_REMOVED lines=9> */
.L_x_99:
[----:B------:R-:W-:Y:S05]  /*3e00*/  BSYNC B1 ;  /* 0x0000000000017941 */ /* 0x000fea0003800000 */
.L_x_98:
        /* <DEDUP_REMOVED lines=9> */
.L_x_101:
[----:B------:R-:W-:Y:S05]  /*3ea0*/  BSYNC B1 ;  /* 0x0000000000017941 */ /* 0x000fea0003800000 */
.L_x_100:
        /* <DEDUP_REMOVED lines=10> */
.L_x_103:
[----:B------:R-:W-:Y:S05]  /*3f50*/  BSYNC B1 ;  /* 0x0000000000017941 */ /* 0x000fea0003800000 */
.L_x_102:
        /* <DEDUP_REMOVED lines=10> */
.L_x_105:
[----:B------:R-:W-:Y:S05]  /*4000*/  BSYNC B1 ;  /* 0x0000000000017941 */ /* 0x000fea0003800000 */
.L_x_104:
        /* <DEDUP_REMOVED lines=9> */
.L_x_107:
[----:B------:R-:W-:Y:S05]  /*40a0*/  BSYNC B1 ;  /* 0x0000000000017941 */ /* 0x000fea0003800000 */
.L_x_106:
        /* <DEDUP_REMOVED lines=9> */
.L_x_109:
[----:B------:R-:W-:Y:S05]  /*4140*/  BSYNC B1 ;  /* 0x0000000000017941 */ /* 0x000fea0003800000 */
.L_x_108:
        /* <DEDUP_REMOVED lines=10> */
.L_x_111:
[----:B------:R-:W-:Y:S05]  /*41f0*/  BSYNC B1 ;  /* 0x0000000000017941 */ /* 0x000fea0003800000 */
.L_x_110:
        /* <DEDUP_REMOVED lines=10> */
.L_x_113:
[----:B------:R-:W-:Y:S05]  /*42a0*/  BSYNC B1 ;  /* 0x0000000000017941 */ /* 0x000fea0003800000 */
.L_x_112:
        /* <DEDUP_REMOVED lines=9> */
.L_x_115:
[----:B------:R-:W-:Y:S05]  /*4340*/  BSYNC B1 ;  /* 0x0000000000017941 */ /* 0x000fea0003800000 */
.L_x_114:
        /* <DEDUP_REMOVED lines=9> */
.L_x_117:
[----:B------:R-:W-:Y:S05]  /*43e0*/  BSYNC B1 ;  /* 0x0000000000017941 */ /* 0x000fea0003800000 */
.L_x_116:
        /* <DEDUP_REMOVED lines=10> */
.L_x_119:
[----:B------:R-:W-:Y:S05]  /*4490*/  BSYNC B1 ;  /* 0x0000000000017941 */ /* 0x000fea0003800000 */
.L_x_118:
        /* <DEDUP_REMOVED lines=10> */
.L_x_121:
[----:B------:R-:W-:Y:S05]  /*4540*/  BSYNC B1 ;  /* 0x0000000000017941 */ /* 0x000fea0003800000 */
.L_x_120:
        /* <DEDUP_REMOVED lines=9> */
.L_x_123:
[----:B------:R-:W-:Y:S05]  /*45e0*/  BSYNC B1 ;  /* 0x0000000000017941 */ /* 0x000fea0003800000 */
.L_x_122:
        /* <DEDUP_REMOVED lines=9> */
.L_x_125:
[----:B------:R-:W-:Y:S05]  /*4680*/  BSYNC B1 ;  /* 0x0000000000017941 */ /* 0x000fea0003800000 */
.L_x_124:
        /* <DEDUP_REMOVED lines=10> */
.L_x_127:
[----:B------:R-:W-:Y:S05]  /*4730*/  BSYNC B1 ;  /* 0x0000000000017941 */ /* 0x000fea0003800000 */
.L_x_126:
        /* <DEDUP_REMOVED lines=10> */
.L_x_129:
[----:B------:R-:W-:Y:S05]  /*47e0*/  BSYNC B1 ;  /* 0x0000000000017941 */ /* 0x000fea0003800000 */
.L_x_128:
        /* <DEDUP_REMOVED lines=9> */
.L_x_131:
[----:B------:R-:W-:Y:S05]  /*4880*/  BSYNC B1 ;  /* 0x0000000000017941 */ /* 0x000fea0003800000 */
.L_x_130:
        /* <DEDUP_REMOVED lines=9> */
.L_x_133:
[----:B------:R-:W-:Y:S05]  /*4920*/  BSYNC B1 ;  /* 0x0000000000017941 */ /* 0x000fea0003800000 */
.L_x_132:
        /* <DEDUP_REMOVED lines=10> */
.L_x_135:
[----:B------:R-:W-:Y:S05]  /*49d0*/  BSYNC B1 ;  /* 0x0000000000017941 */ /* 0x000fea0003800000 */
.L_x_134:
        /* <DEDUP_REMOVED lines=10> */
.L_x_137:
[----:B------:R-:W-:Y:S05]  /*4a80*/  BSYNC B1 ;  /* 0x0000000000017941 */ /* 0x000fea0003800000 */
.L_x_136:
        /* <DEDUP_REMOVED lines=9> */
.L_x_139:
[----:B------:R-:W-:Y:S05]  /*4b20*/  BSYNC B1 ;  /* 0x0000000000017941 */ /* 0x000fea0003800000 */
.L_x_138:
        /* <DEDUP_REMOVED lines=9> */
.L_x_141:
[----:B------:R-:W-:Y:S05]  /*4bc0*/  BSYNC B1 ;  /* 0x0000000000017941 */ /* 0x000fea0003800000 */
.L_x_140:
        /* <DEDUP_REMOVED lines=10> */
.L_x_143:
[----:B------:R-:W-:Y:S05]  /*4c70*/  BSYNC B1 ;  /* 0x0000000000017941 */ /* 0x000fea0003800000 */
.L_x_142:
        /* <DEDUP_REMOVED lines=10> */
.L_x_145:
[----:B------:R-:W-:Y:S05]  /*4d20*/  BSYNC B1 ;  /* 0x0000000000017941 */ /* 0x000fea0003800000 */
.L_x_144:
        /* <DEDUP_REMOVED lines=9> */
.L_x_147:
[----:B------:R-:W-:Y:S05]  /*4dc0*/  BSYNC B1 ;  /* 0x0000000000017941 */ /* 0x000fea0003800000 */
.L_x_146:
        /* <DEDUP_REMOVED lines=9> */
.L_x_149:
[----:B------:R-:W-:Y:S05]  /*4e60*/  BSYNC B1 ;  /* 0x0000000000017941 */ /* 0x000fea0003800000 */
.L_x_148:
        /* <DEDUP_REMOVED lines=10> */
.L_x_151:
[----:B------:R-:W-:Y:S05]  /*4f10*/  BSYNC B1 ;  /* 0x0000000000017941 */ /* 0x000fea0003800000 */
.L_x_150:
        /* <DEDUP_REMOVED lines=10> */
.L_x_153:
[----:B------:R-:W-:Y:S05]  /*4fc0*/  BSYNC B1 ;  /* 0x0000000000017941 */ /* 0x000fea0003800000 */
.L_x_152:
[----:B01---5:R-:W-:Y:S01]  /*4fd0*/  LOP3.LUT R4, R18, 0xffffe000, RZ, 0xc0, !PT ;  /* 0xffffe00012047812 */ /* 0x023fe200078ec0ff */
        /* <DEDUP_REMOVED lines=8> */
.L_x_155:
[----:B------:R-:W-:Y:S05]  /*5060*/  BSYNC B1 ;  /* 0x0000000000017941 */ /* 0x000fea0003800000 */
.L_x_154:
[----:B-----5:R-:W-:Y:S01]  /*5070*/  LOP3.LUT R4, R18, 0xffffe000, RZ, 0xc0, !PT ;  /* 0xffffe00012047812 */ /* 0x020fe200078ec0ff */
[----:B------:R-:W-:Y:S01]  /*5080*/  @P0 IMAD.MOV.U32 R5, RZ, RZ, R11 ;  /* 0x000000ffff050224 */ /* 0x000fe200078e000b */
[----:B------:R-:W-:Y:S01]  /*5090*/  ISETP.GT.AND P1, PT, R0, 0x8, P1 ;  /* 0x000000080000780c */ /* 0x000fe20000f24270 */
[----:B------:R-:W-:Y:S02]  /*50a0*/  BSSY B1, `(.L_x_156) ;  /* 0x0000008000017945 */ /* 0x000fe40003800000 */
[----:B------:R-:W-:Y:S01]  /*50b0*/  FMUL R3, R4, R89 ;  /* 0x0000005904037220 */ /* 0x000fe20000400000 */
[----:B------:R-:W-:-:S03]  /*50c0*/  @P0 IMAD.MOV.U32 R4, RZ, RZ, R10 ;  /* 0x000000ffff040224 */ /* 0x000fc600078e000a */
[----:B------:R-:W-:-:S05]  /*50d0*/  FFMA R3, R86, R88, R3 ;  /* 0x0000005856037223 */ /* 0x000fca0000000003 */
[----:B------:R-:W-:-:S05]  /*50e0*/  F2FP.TF32.F32.PACK_B R3, R3 ;  /* 0x00000003ff03723e */ /* 0x000fca00024050ff */
[----:B------:R0:W-:Y:S01]  /*50f0*/  @P0 STG.E desc[UR36][R4.64+0x1e0], R3 ;  /* 0x0001e00304000986 */ /* 0x0001e2000c101924 */
[----:B------:R-:W-:Y:S05]  /*5100*/  @!P1 BRA `(.L_x_157) ;  /* 0x0000000000049947 */ /* 0x000fea0003800000 */
[----:B------:R0:W5:Y:S02]  /*5110*/  LDG.E.LTC128B R18, desc[UR36][R6.64+0x1e4] ;  /* 0x0001e42406127981 */ /* 0x000164000c1e1920 */
.L_x_157:
[----:B------:R-:W-:Y:S05]  /*5120*/  BSYNC B1 ;  /* 0x0000000000017941 */ /* 0x000fea0003800000 */
.L_x_156:
[----:B------:R-:W-:Y:S05]  /*5130*/  @!P1 BRA `(.L_x_158) ;  /* 0x0000001000b09947 */ /* 0x000fea0003800000 */
[----:B-----5:R-:W-:-:S05]  /*5140*/  LOP3.LUT R18, R18, 0xffffe000, RZ, 0xc0, !PT ;  /* 0xffffe00012127812 */ /* 0x020fca00078ec0ff */
[----:B------:R-:W-:-:S04]  /*5150*/  FMUL R18, R18, R89 ;  /* 0x0000005912127220 */ /* 0x000fc80000400000 */
[----:B------:R-:W-:-:S05]  /*5160*/  FFMA R87, R87, R88, R18 ;  /* 0x0000005857577223 */ /* 0x000fca0000000012 */
[----:B------:R-:W-:-:S05]  /*5170*/  F2FP.TF32.F32.PACK_B R87, R87 ;  /* 0x00000057ff57723e */ /* 0x000fca00024050ff */
[----:B------:R0:W-:Y:S01]  /*5180*/  STG.E desc[UR36][R10.64+0x1e4], R87 ;  /* 0x0001e4570a007986 */ /* 0x0001e2000c101924 */
[----:B------:R-:W-:Y:S05]  /*5190*/  BRA `(.L_x_158) ;  /* 0x0000001000987947 */ /* 0x000fea0003800000 */
.L_x_33:
[----:B------:R-:W-:Y:S01]  /*51a0*/  ISETP.GT.AND P4, PT, R3, 0x1, PT ;  /* 0x000000010300780c */ /* 0x000fe20003f84270 */
[----:B------:R-:W-:Y:S01]  /*51b0*/  ULDC.64 UR4, c[0x0][0x5c0] ;  /* 0x0001700000047ab9 */ /* 0x000fe20000000a00 */
[-C--:B------:R-:W-:Y:S01]  /*51c0*/  FMUL R9, R24, R88.reuse ;  /* 0x0000005818097220 */ /* 0x080fe20000400000 */
[----:B------:R-:W-:Y:S01]  /*51d0*/  LEA R4, P3, R104, UR4, 0x2 ;  /* 0x0000000468047c11 */ /* 0x000fe2000f8610ff */
[-C--:B------:R-:W-:Y:S01]  /*51e0*/  FMUL R25, R25, R88.reuse ;  /* 0x0000005819197220 */ /* 0x080fe20000400000 */
[----:B------:R-:W-:Y:S01]  /*51f0*/  ISETP.GT.AND P1, PT, R0, RZ, P4 ;  /* 0x000000ff0000720c */ /* 0x000fe20002724270 */
[-C--:B------:R-:W-:Y:S01]  /*5200*/  FMUL R11, R26, R88.reuse ;  /* 0x000000581a0b7220 */ /* 0x080fe20000400000 */
[----:B------:R-:W-:Y:S01]  /*5210*/  LEA.HI.X R5, R104, UR5, R113, 0x2, P3 ;  /* 0x0000000568057c11 */ /* 0x000fe200098f1471 */
[-C--:B------:R-:W-:Y:S01]  /*5220*/  FMUL R27, R27, R88.reuse ;  /* 0x000000581b1b7220 */ /* 0x080fe20000400000 */
[----:B------:R-:W-:Y:S01]  /*5230*/  F2FP.TF32.F32.PACK_B R9, R9 ;  /* 0x00000009ff09723e */ /* 0x000fe200024050ff */
[-C--:B------:R-:W-:Y:S01]  /*5240*/  FMUL R29, R29, R88.reuse ;  /* 0x000000581d1d7220 */ /* 0x080fe20000400000 */
[----:B------:R-:W-:Y:S01]  /*5250*/  F2FP.TF32.F32.PACK_B R25, R25 ;  /* 0x00000019ff19723e */ /* 0x000fe200024050ff */
[----:B------:R-:W-:Y:S01]  /*5260*/  FMUL R31, R31, R88 ;  /* 0x000000581f1f7220 */ /* 0x000fe20000400000 */
[C---:B------:R-:W-:Y:S01]  /*5270*/  SHF.L.U64.HI R7, R94.reuse, 0x2, R95 ;  /* 0x000000025e077819 */ /* 0x040fe2000001025f */
[----:B------:R0:W-:Y:S01]  /*5280*/  @P2 STG.E desc[UR36][R4.64], R9 ;  /* 0x0000000904002986 */ /* 0x0001e2000c101924 */
[----:B------:R-:W-:Y:S01]  /*5290*/  LEA R6, P3, R94, R4, 0x2 ;  /* 0x000000045e067211 */ /* 0x000fe200078610ff */
[-C--:B------:R-:W-:Y:S01]  /*52a0*/  FMUL R13, R32, R88.reuse ;  /* 0x00000058200d7220 */ /* 0x080fe20000400000 */
[C---:B------:R-:W-:Y:S01]  /*52b0*/  ISETP.GT.AND P2, PT, R3.reuse, 0x8, PT ;  /* 0x000000080300780c */ /* 0x040fe20003f44270 */
[----:B------:R-:W-:Y:S01]  /*52c0*/  @P1 STG.E desc[UR36][R4.64+0x4], R25 ;  /* 0x0000041904001986 */ /* 0x000fe2000c101924 */
[----:B------:R-:W-:Y:S01]  /*52d0*/  ISETP.GT.AND P1, PT, R3, 0x9, PT ;  /* 0x000000090300780c */ /* 0x000fe20003f24270 */
[----:B------:R-:W-:Y:S01]  /*52e0*/  IMAD.X R7, R7, 0x1, R5, P3 ;  /* 0x0000000107077824 */ /* 0x000fe200018e0605 */
[C---:B------:R-:W-:Y:S01]  /*52f0*/  ISETP.GT.AND P0, PT, R0.reuse, 0x8, P0 ;  /* 0x000000080000780c */ /* 0x040fe20000704270 */
[-C--:B------:R-:W-:Y:S01]  /*5300*/  FMUL R33, R33, R88.reuse ;  /* 0x0000005821217220 */ /* 0x080fe20000400000 */
[C---:B------:R-:W-:Y:S01]  /*5310*/  ISETP.GT.AND P4, PT, R0.reuse, 0x8, P4 ;  /* 0x000000080000780c */ /* 0x040fe20002784270 */
[-C--:B------:R-:W-:Y:S01]  /*5320*/  FMUL R35, R35, R88.reuse ;  /* 0x0000005823237220 */ /* 0x080fe20000400000 */
[----:B------:R-:W-:Y:S01]  /*5330*/  ISETP.GT.AND P5, PT, R0, RZ, P2 ;  /* 0x000000ff0000720c */ /* 0x000fe200017a4270 */
[-C--:B0-----:R-:W-:Y:S01]  /*5340*/  FMUL R9, R28, R88.reuse ;  /* 0x000000581c097220 */ /* 0x081fe20000400000 */
[C---:B------:R-:W-:Y:S01]  /*5350*/  ISETP.GT.AND P3, PT, R0.reuse, RZ, P1 ;  /* 0x000000ff0000720c */ /* 0x040fe20000f64270 */
[-C--:B------:R-:W-:Y:S01]  /*5360*/  FMUL R37, R37, R88.reuse ;  /* 0x0000005825257220 */ /* 0x080fe20000400000 */
[----:B------:R-:W-:Y:S01]  /*5370*/  F2FP.TF32.F32.PACK_B R11, R11 ;  /* 0x0000000bff0b723e */ /* 0x000fe200024050ff */
[-C--:B------:R-:W-:Y:S01]  /*5380*/  FMUL R39, R39, R88.reuse ;  /* 0x0000005827277220 */ /* 0x080fe20000400000 */
[----:B------:R-:W-:Y:S01]  /*5390*/  F2FP.TF32.F32.PACK_B R27, R27 ;  /* 0x0000001bff1b723e */ /* 0x000fe200024050ff */
[-C--:B------:R-:W-:Y:S01]  /*53a0*/  FMUL R41, R41, R88.reuse ;  /* 0x0000005829297220 */ /* 0x080fe20000400000 */
[----:B------:R-:W-:Y:S01]  /*53b0*/  F2FP.TF32.F32.PACK_B R9, R9 ;  /* 0x00000009ff09723e */ /* 0x000fe200024050ff */
[----:B------:R0:W-:Y:S01]  /*53c0*/  @P0 STG.E desc[UR36][R6.64], R11 ;  /* 0x0000000b06000986 */ /* 0x0001e2000c101924 */
[----:B------:R-:W-:Y:S01]  /*53d0*/  F2FP.TF32.F32.PACK_B R29, R29 ;  /* 0x0000001dff1d723e */ /* 0x000fe200024050ff */
[-C--:B------:R-:W-:Y:S01]  /*53e0*/  FMUL R43, R43, R88.reuse ;  /* 0x000000582b2b7220 */ /* 0x080fe20000400000 */
[----:B------:R-:W-:Y:S01]  /*53f0*/  ISETP.GT.AND P0, PT, R3, 0x10, PT ;  /* 0x000000100300780c */ /* 0x000fe20003f04270 */
[----:B------:R-:W-:Y:S01]  /*5400*/  @P4 STG.E desc[UR36][R6.64+0x4], R27 ;  /* 0x0000041b06004986 */ /* 0x000fe2000c101924 */
[C---:B------:R-:W-:Y:S01]  /*5410*/  ISETP.GT.AND P2, PT, R0.reuse, 0x8, P2 ;  /* 0x000000080000780c */ /* 0x040fe20001744270 */
[-C--:B------:R-:W-:Y:S01]  /*5420*/  FMUL R45, R45, R88.reuse ;  /* 0x000000582d2d7220 */ /* 0x080fe20000400000 */
[C---:B------:R-:W-:Y:S01]  /*5430*/  ISETP.GT.AND P1, PT, R0.reuse, 0x8, P1 ;  /* 0x000000080000780c */ /* 0x040fe20000f24270 */
[----:B------:R1:W-:Y:S01]  /*5440*/  @P5 STG.E desc[UR36][R4.64+0x20], R9 ;  /* 0x0000200904005986 */ /* 0x0003e2000c101924 */
[----:B------:R-:W-:Y:S01]  /*5450*/  ISETP.GT.AND P5, PT, R0, RZ, P0 ;  /* 0x000000ff0000720c */ /* 0x000fe200007a4270 */
[-C--:B------:R-:W-:Y:S01]  /*5460*/  FMUL R47, R47, R88.reuse ;  /* 0x000000582f2f7220 */ /* 0x080fe20000400000 */
[----:B------:R-:W-:Y:S01]  /*5470*/  F2FP.TF32.F32.PACK_B R31, R31 ;  /* 0x0000001fff1f723e */ /* 0x000fe200024050ff */
[----:B------:R-:W-:Y:S01]  /*5480*/  @P3 STG.E desc[UR36][R4.64+0x24], R29 ;  /* 0x0000241d04003986 */ /* 0x000fe2000c101924 */
[----:B------:R-:W-:Y:S01]  /*5490*/  ISETP.GT.AND P3, PT, R3, 0x11, PT ;  /* 0x000000110300780c */ /* 0x000fe20003f64270 */
[-C--:B0-----:R-:W-:Y:S01]  /*54a0*/  FMUL R11, R30, R88.reuse ;  /* 0x000000581e0b7220 */ /* 0x081fe20000400000 */
[----:B------:R-:W-:Y:S01]  /*54b0*/  F2FP.TF32.F32.PACK_B R13, R13 ;  /* 0x0000000dff0d723e */ /* 0x000fe200024050ff */
[-C--:B------:R-:W-:Y:S01]  /*54c0*/  FMUL R49, R49, R88.reuse ;  /* 0x0000005831317220 */ /* 0x080fe20000400000 */
[----:B------:R-:W-:Y:S01]  /*54d0*/  ISETP.GT.AND P4, PT, R0, RZ, P3 ;  /* 0x000000ff0000720c */ /* 0x000fe20001f84270 */
[-C--:B------:R-:W-:Y:S01]  /*54e0*/  FMUL R51, R51, R88.reuse ;  /* 0x0000005833337220 */ /* 0x080fe20000400000 */
[----:B------:R-:W-:Y:S01]  /*54f0*/  F2FP.TF32.F32.PACK_B R11, R11 ;  /* 0x0000000bff0b723e */ /* 0x000fe200024050ff */
[-C--:B-1----:R-:W-:Y:S01]  /*5500*/  FMUL R9, R34, R88.reuse ;  /* 0x0000005822097220 */ /* 0x082fe20000400000 */
[----:B------:R-:W-:Y:S01]  /*5510*/  F2FP.TF32.F32.PACK_B R33, R33 ;  /* 0x00000021ff21723e */ /* 0x000fe200024050ff */
[-C--:B------:R-:W-:Y:S01]  /*5520*/  FMUL R53, R53, R88.reuse ;  /* 0x0000005835357220 */ /* 0x080fe20000400000 */
[C---:B------:R-:W-:Y:S01]  /*5530*/  ISETP.GT.AND P0, PT, R0.reuse, 0x8, P0 ;  /* 0x000000080000780c */ /* 0x040fe20000704270 */
[----:B------:R0:W-:Y:S01]  /*5540*/  @P2 STG.E desc[UR36][R6.64+0x20], R11 ;  /* 0x0000200b06002986 */ /* 0x0001e2000c101924 */
[----:B------:R-:W-:Y:S01]  /*5550*/  ISETP.GT.AND P2, PT, R3, 0x19, PT ;  /* 0x000000190300780c */ /* 0x000fe20003f44270 */
[-C--:B------:R-:W-:Y:S01]  /*5560*/  FMUL R55, R55, R88.reuse ;  /* 0x0000005837377220 */ /* 0x080fe20000400000 */
[----:B------:R-:W-:Y:S01]  /*5570*/  F2FP.TF32.F32.PACK_B R9, R9 ;  /* 0x00000009ff09723e */ /* 0x000fe200024050ff */
[----:B------:R-:W-:Y:S01]  /*5580*/  @P1 STG.E desc[UR36][R6.64+0x24], R31 ;  /* 0x0000241f06001986 */ /* 0x000fe2000c101924 */
[----:B------:R-:W-:Y:S01]  /*5590*/  ISETP.GT.AND P1, PT, R3, 0x18, PT ;  /* 0x000000180300780c */ /* 0x000fe20003f24270 */
[-C--:B------:R-:W-:Y:S01]  /*55a0*/  FMUL R57, R57, R88.reuse ;  /* 0x0000005839397220 */ /* 0x080fe20000400000 */
[----:B------:R-:W-:Y:S01]  /*55b0*/  F2FP.TF32.F32.PACK_B R35, R35 ;  /* 0x00000023ff23723e */ /* 0x000fe200024050ff */
[----:B------:R1:W-:Y:S01]  /*55c0*/  @P5 STG.E desc[UR36][R4.64+0x40], R13 ;  /* 0x0000400d04005986 */ /* 0x0003e2000c101924 */
[C---:B------:R-:W-:Y:S01]  /*55d0*/  ISETP.GT.AND P5, PT, R0.reuse, RZ, P1 ;  /* 0x000000ff0000720c */ /* 0x040fe20000fa4270 */
[-C--:B------:R-:W-:Y:S01]  /*55e0*/  FMUL R59, R59, R88.reuse ;  /* 0x000000583b3b7220 */ /* 0x080fe20000400000 */
[----:B------:R-:W-:Y:S01]  /*55f0*/  F2FP.TF32.F32.PACK_B R37, R37 ;  /* 0x00000025ff25723e */ /* 0x000fe200024050ff */
[----:B------:R-:W-:Y:S01]  /*5600*/  @P4 STG.E desc[UR36][R4.64+0x44], R33 ;  /* 0x0000442104004986 */ /* 0x000fe2000c101924 */
[----:B------:R-:W-:Y:S01]  /*5610*/  ISETP.GT.AND P4, PT, R0, 0x8, P3 ;  /* 0x000000080000780c */ /* 0x000fe20001f84270 */
[-C--:B0-----:R-:W-:Y:S01]  /*5620*/  FMUL R11, R36, R88.reuse ;  /* 0x00000058240b7220 */ /* 0x081fe20000400000 */
[C---:B------:R-:W-:Y:S01]  /*5630*/  ISETP.GT.AND P3, PT, R0.reuse, RZ, P2 ;  /* 0x000000ff0000720c */ /* 0x040fe20001764270 */
[----:B------:R0:W-:Y:S01]  /*5640*/  @P0 STG.E desc[UR36][R6.64+0x40], R9 ;  /* 0x0000400906000986 */ /* 0x0001e2000c101924 */
[----:B------:R-:W-:Y:S01]  /*5650*/  ISETP.GT.AND P1, PT, R0, 0x8, P1 ;  /* 0x000000080000780c */ /* 0x000fe20000f24270 */
[-C--:B------:R-:W-:Y:S01]  /*5660*/  FMUL R61, R61, R88.reuse ;  /* 0x000000583d3d7220 */ /* 0x080fe20000400000 */
[----:B------:R-:W-:Y:S01]  /*5670*/  F2FP.TF32.F32.PACK_B R11, R11 ;  /* 0x0000000bff0b723e */ /* 0x000fe200024050ff */
[-C--:B-1----:R-:W-:Y:S01]  /*5680*/  FMUL R13, R40, R88.reuse ;  /* 0x00000058280d7220 */ /* 0x082fe20000400000 */
[----:B------:R-:W-:Y:S01]  /*5690*/  ISETP.GT.AND P0, PT, R3, 0x20, PT ;  /* 0x000000200300780c */ /* 0x000fe20003f04270 */
[-C--:B------:R-:W-:Y:S01]  /*56a0*/  FMUL R63, R63, R88.reuse ;  /* 0x000000583f3f7220 */ /* 0x080fe20000400000 */
[----:B------:R-:W-:Y:S01]  /*56b0*/  F2FP.TF32.F32.PACK_B R39, R39 ;  /* 0x00000027ff27723e */ /* 0x000fe200024050ff */
[-C--:B------:R-:W-:Y:S01]  /*56c0*/  FMUL R65, R65, R88.reuse ;  /* 0x0000005841417220 */ /* 0x080fe20000400000 */
[----:B------:R-:W-:Y:S01]  /*56d0*/  F2FP.TF32.F32.PACK_B R13, R13 ;  /* 0x0000000dff0d723e */ /* 0x000fe200024050ff */
[----:B------:R-:W-:Y:S01]  /*56e0*/  @P4 STG.E desc[UR36][R6.64+0x44], R35 ;  /* 0x0000442306004986 */ /* 0x000fe2000c101924 */
[----:B------:R-:W-:Y:S01]  /*56f0*/  ISETP.GT.AND P4, PT, R0, 0x8, P2 ;  /* 0x000000080000780c */ /* 0x000fe20001784270 */
[-C--:B0-----:R-:W-:Y:S01]  /*5700*/  FMUL R9, R38, R88.reuse ;  /* 0x0000005826097220 */ /* 0x081fe20000400000 */
[----:B------:R-:W-:Y:S01]  /*5710*/  ISETP.GT.AND P2, PT, R3, 0x21, PT ;  /* 0x000000210300780c */ /* 0x000fe20003f44270 */
[----:B------:R0:W-:Y:S01]  /*5720*/  @P5 STG.E desc[UR36][R4.64+0x60], R11 ;  /* 0x0000600b04005986 */ /* 0x0001e2000c101924 */
[C---:B------:R-:W-:Y:S01]  /*5730*/  ISETP.GT.AND P5, PT, R0.reuse, RZ, P0 ;  /* 0x000000ff0000720c */ /* 0x040fe200007a4270 */
[-C--:B------:R-:W-:Y:S01]  /*5740*/  FMUL R67, R67, R88.reuse ;  /* 0x0000005843437220 */ /* 0x080fe20000400000 */
[----:B------:R-:W-:Y:S01]  /*5750*/  F2FP.TF32.F32.PACK_B R9, R9 ;  /* 0x00000009ff09723e */ /* 0x000fe200024050ff */
[----:B------:R-:W-:Y:S01]  /*5760*/  @P3 STG.E desc[UR36][R4.64+0x64], R37 ;  /* 0x0000642504003986 */ /* 0x000fe2000c101924 */
[C---:B------:R-:W-:Y:S01]  /*5770*/  ISETP.GT.AND P3, PT, R0.reuse, RZ, P2 ;  /* 0x000000ff0000720c */ /* 0x040fe20001764270 */
[-C--:B------:R-:W-:Y:S01]  /*5780*/  FMUL R69, R69, R88.reuse ;  /* 0x0000005845457220 */ /* 0x080fe20000400000 */
[----:B------:R-:W-:Y:S01]  /*5790*/  F2FP.TF32.F32.PACK_B R41, R41 ;  /* 0x00000029ff29723e */ /* 0x000fe200024050ff */
[----:B------:R1:W-:Y:S01]  /*57a0*/  @P1 STG.E desc[UR36][R6.64+0x60], R9 ;  /* 0x0000600906001986 */ /* 0x0003e2000c101924 */
[C---:B------:R-:W-:Y:S01]  /*57b0*/  ISETP.GT.AND P0, PT, R0.reuse, 0x8, P0 ;  /* 0x000000080000780c */ /* 0x040fe20000704270 */
[-C--:B------:R-:W-:Y:S01]  /*57c0*/  FMUL R71, R71, R88.reuse ;  /* 0x0000005847477220 */ /* 0x080fe20000400000 */
[C---:B------:R-:W-:Y:S01]  /*57d0*/  ISETP.GT.AND P1, PT, R3.reuse, 0x28, PT ;  /* 0x000000280300780c */ /* 0x040fe20003f24270 */
[----:B------:R-:W-:Y:S01]  /*57e0*/  @P4 STG.E desc[UR36][R6.64+0x64], R39 ;  /* 0x0000642706004986 */ /* 0x000fe2000c101924 */
[----:B------:R-:W-:Y:S01]  /*57f0*/  ISETP.GT.AND P4, PT, R0, 0x8, P2 ;  /* 0x000000080000780c */ /* 0x000fe20001784270 */
[-C--:B0-----:R-:W-:Y:S01]  /*5800*/  FMUL R11, R44, R88.reuse ;  /* 0x000000582c0b7220 */ /* 0x081fe20000400000 */
[----:B------:R-:W-:Y:S01]  /*5810*/  ISETP.GT.AND P2, PT, R3, 0x29, PT ;  /* 0x000000290300780c */ /* 0x000fe20003f44270 */
[----:B------:R0:W-:Y:S01]  /*5820*/  @P5 STG.E desc[UR36][R4.64+0x80], R13 ;  /* 0x0000800d04005986 */ /* 0x0001e2000c101924 */
[----:B------:R-:W-:Y:S01]  /*5830*/  ISETP.GT.AND P5, PT, R0, RZ, P1 ;  /* 0x000000ff0000720c */ /* 0x000fe20000fa4270 */
[-C--:B------:R-:W-:Y:S01]  /*5840*/  FMUL R73, R73, R88.reuse ;  /* 0x0000005849497220 */ /* 0x080fe20000400000 */
[----:B------:R-:W-:Y:S01]  /*5850*/  F2FP.TF32.F32.PACK_B R43, R43 ;  /* 0x0000002bff2b723e */ /* 0x000fe200024050ff */
[-C--:B-1----:R-:W-:Y:S01]  /*5860*/  FMUL R9, R42, R88.reuse ;  /* 0x000000582a097220 */ /* 0x082fe20000400000 */
[----:B------:R-:W-:Y:S01]  /*5870*/  @P3 STG.E desc[UR36][R4.64+0x84], R41 ;  /* 0x0000842904003986 */ /* 0x000fe2000c101924 */
[----:B------:R-:W-:Y:S01]  /*5880*/  ISETP.GT.AND P3, PT, R0, RZ, P2 ;  /* 0x000000ff0000720c */ /* 0x000fe20001764270 */
[-C--:B------:R-:W-:Y:S01]  /*5890*/  FMUL R75, R75, R88.reuse ;  /* 0x000000584b4b7220 */ /* 0x080fe20000400000 */
[----:B------:R-:W-:Y:S01]  /*58a0*/  F2FP.TF32.F32.PACK_B R11, R11 ;  /* 0x0000000bff0b723e */ /* 0x000fe200024050ff */
[-C--:B------:R-:W-:Y:S01]  /*58b0*/  FMUL R77, R77, R88.reuse ;  /* 0x000000584d4d7220 */ /* 0x080fe20000400000 */
[----:B------:R-:W-:Y:S01]  /*58c0*/  F2FP.TF32.F32.PACK_B R9, R9 ;  /* 0x00000009ff09723e */ /* 0x000fe200024050ff */
[-C--:B------:R-:W-:Y:S01]  /*58d0*/  FMUL R79, R79, R88.reuse ;  /* 0x000000584f4f7220 */ /* 0x080fe20000400000 */
[----:B------:R-:W-:Y:S01]  /*58e0*/  F2FP.TF32.F32.PACK_B R45, R45 ;  /* 0x0000002dff2d723e */ /* 0x000fe200024050ff */
[-C--:B0-----:R-:W-:Y:S01]  /*58f0*/  FMUL R13, R48, R88.reuse ;  /* 0x00000058300d7220 */ /* 0x081fe20000400000 */
[C---:B------:R-:W-:Y:S01]  /*5900*/  ISETP.GT.AND P1, PT, R0.reuse, 0x8, P1 ;  /* 0x000000080000780c */ /* 0x040fe20000f24270 */
[----:B------:R0:W-:Y:S01]  /*5910*/  @P0 STG.E desc[UR36][R6.64+0x80], R9 ;  /* 0x0000800906000986 */ /* 0x0001e2000c101924 */
[----:B------:R-:W-:Y:S01]  /*5920*/  ISETP.GT.AND P0, PT, R3, 0x30, PT ;  /* 0x000000300300780c */ /* 0x000fe20003f04270 */
[-C--:B------:R-:W-:Y:S01]  /*5930*/  FMUL R81, R81, R88.reuse ;  /* 0x0000005851517220 */ /* 0x080fe20000400000 */
[----:B------:R-:W-:Y:S01]  /*5940*/  F2FP.TF32.F32.PACK_B R47, R47 ;  /* 0x0000002fff2f723e */ /* 0x000fe200024050ff */
[----:B------:R-:W-:Y:S01]  /*5950*/  @P4 STG.E desc[UR36][R6.64+0x84], R43 ;  /* 0x0000842b06004986 */ /* 0x000fe2000c101924 */
[C---:B------:R-:W-:Y:S01]  /*5960*/  ISETP.GT.AND P4, PT, R0.reuse, 0x8, P2 ;  /* 0x000000080000780c */ /* 0x040fe20001784270 */
[-C--:B------:R-:W-:Y:S01]  /*5970*/  FMUL R83, R83, R88.reuse ;  /* 0x0000005853537220 */ /* 0x080fe20000400000 */
[----:B------:R-:W-:Y:S01]  /*5980*/  ISETP.GT.AND P2, PT, R3, 0x31, PT ;  /* 0x000000310300780c */ /* 0x000fe20003f44270 */
[----:B------:R1:W-:Y:S01]  /*5990*/  @P5 STG.E desc[UR36][R4.64+0xa0], R11 ;  /* 0x0000a00b04005986 */ /* 0x0003e2000c101924 */
[----:B------:R-:W-:Y:S01]  /*59a0*/  ISETP.GT.AND P5, PT, R0, RZ, P0 ;  /* 0x000000ff0000720c */ /* 0x000fe200007a4270 */
[-C--:B------:R-:W-:Y:S01]  /*59b0*/  FMUL R85, R85, R88.reuse ;  /* 0x0000005855557220 */ /* 0x080fe20000400000 */
[----:B------:R-:W-:Y:S01]  /*59c0*/  F2FP.TF32.F32.PACK_B R13, R13 ;  /* 0x0000000dff0d723e */ /* 0x000fe200024050ff */
[-C--:B0-----:R-:W-:Y:S01]  /*59d0*/  FMUL R9, R46, R88.reuse ;  /* 0x000000582e097220 */ /* 0x081fe20000400000 */
[----:B------:R-:W-:Y:S01]  /*59e0*/  @P3 STG.E desc[UR36][R4.64+0xa4], R45 ;  /* 0x0000a42d04003986 */ /* 0x000fe2000c101924 */
[----:B------:R-:W-:Y:S01]  /*59f0*/  ISETP.GT.AND P3, PT, R0, RZ, P2 ;  /* 0x000000ff0000720c */ /* 0x000fe20001764270 */
[----:B------:R-:W-:Y:S01]  /*5a00*/  FMUL R87, R87, R88 ;  /* 0x0000005857577220 */ /* 0x000fe20000400000 */
[----:B------:R-:W-:-:S02]  /*5a10*/  F2FP.TF32.F32.PACK_B R49, R49 ;  /* 0x00000031ff31723e */ /* 0x000fc400024050ff */
[----:B------:R-:W-:Y:S02]  /*5a20*/  F2FP.TF32.F32.PACK_B R9, R9 ;  /* 0x00000009ff09723e */ /* 0x000fe400024050ff */
[----:B------:R-:W-:Y:S01]  /*5a30*/  ISETP.GT.AND P0, PT, R0, 0x8, P0 ;  /* 0x000000080000780c */ /* 0x000fe20000704270 */
[----:B-1----:R-:W-:Y:S01]  /*5a40*/  FMUL R11, R52, R88 ;  /* 0x00000058340b7220 */ /* 0x002fe20000400000 */
[----:B------:R-:W-:Y:S01]  /*5a50*/  F2FP.TF32.F32.PACK_B R51, R51 ;  /* 0x00000033ff33723e */ /* 0x000fe200024050ff */
[----:B------:R0:W-:Y:S01]  /*5a60*/  @P1 STG.E desc[UR36][R6.64+0xa0], R9 ;  /* 0x0000a00906001986 */ /* 0x0001e2000c101924 */
[----:B------:R-:W-:Y:S02]  /*5a70*/  ISETP.GT.AND P1, PT, R3, 0x38, PT ;  /* 0x000000380300780c */ /* 0x000fe40003f24270 */
[----:B------:R-:W-:Y:S01]  /*5a80*/  F2FP.TF32.F32.PACK_B R11, R11 ;  /* 0x0000000bff0b723e */ /* 0x000fe200024050ff */
[----:B------:R-:W-:Y:S01]  /*5a90*/  @P4 STG.E desc[UR36][R6.64+0xa4], R47 ;  /* 0x0000a42f06004986 */ /* 0x000fe2000c101924 */
[----:B------:R-:W-:-:S02]  /*5aa0*/  ISETP.GT.AND P4, PT, R0, 0x8, P2 ;  /* 0x000000080000780c */ /* 0x000fc40001784270 */
[----:B------:R-:W-:Y:S01]  /*5ab0*/  ISETP.GT.AND P2, PT, R3, 0x39, PT ;  /* 0x000000390300780c */ /* 0x000fe20003f44270 */
[----:B------:R1:W-:Y:S01]  /*5ac0*/  @P5 STG.E desc[UR36][R4.64+0xc0], R13 ;  /* 0x0000c00d04005986 */ /* 0x0003e2000c101924 */
[----:B------:R-:W-:Y:S02]  /*5ad0*/  ISETP.GT.AND P5, PT, R0, RZ, P1 ;  /* 0x000000ff0000720c */ /* 0x000fe40000fa4270 */
[----:B------:R-:W-:Y:S01]  /*5ae0*/  F2FP.TF32.F32.PACK_B R53, R53 ;  /* 0x00000035ff35723e */ /* 0x000fe200024050ff */
[-C--:B0-----:R-:W-:Y:S01]  /*5af0*/  FMUL R9, R50, R88.reuse ;  /* 0x0000005832097220 */ /* 0x081fe20000400000 */
[----:B------:R-:W-:Y:S01]  /*5b00*/  @P3 STG.E desc[UR36][R4.64+0xc4], R49 ;  /* 0x0000c43104003986 */ /* 0x000fe2000c101924 */
[C---:B------:R-:W-:Y:S02]  /*5b10*/  ISETP.GT.AND P3, PT, R0.reuse, RZ, P2 ;  /* 0x000000ff0000720c */ /* 0x040fe40001764270 */
[----:B------:R-:W-:Y:S02]  /*5b20*/  ISETP.GT.AND P1, PT, R0, 0x8, P1 ;  /* 0x000000080000780c */ /* 0x000fe40000f24270 */
[----:B------:R-:W-:Y:S01]  /*5b30*/  F2FP.TF32.F32.PACK_B R9, R9 ;  /* 0x00000009ff09723e */ /* 0x000fe200024050ff */
[----:B-1----:R-:W-:Y:S01]  /*5b40*/  FMUL R13, R56, R88 ;  /* 0x00000058380d7220 */ /* 0x002fe20000400000 */
[----:B------:R-:W-:-:S03]  /*5b50*/  F2FP.TF32.F32.PACK_B R55, R55 ;  /* 0x00000037ff37723e */ /* 0x000fc600024050ff */
[----:B------:R0:W-:Y:S01]  /*5b60*/  @P0 STG.E desc[UR36][R6.64+0xc0], R9 ;  /* 0x0000c00906000986 */ /* 0x0001e2000c101924 */
[C---:B------:R-:W-:Y:S02]  /*5b70*/  ISETP.GT.AND P0, PT, R3.reuse, 0x40, PT ;  /* 0x000000400300780c */ /* 0x040fe40003f04270 */
[----:B------:R-:W-:Y:S01]  /*5b80*/  F2FP.TF32.F32.PACK_B R13, R13 ;  /* 0x0000000dff0d723e */ /* 0x000fe200024050ff */
[----:B------:R-:W-:Y:S01]  /*5b90*/  @P4 STG.E desc[UR36][R6.64+0xc4], R51 ;  /* 0x0000c43306004986 */ /* 0x000fe2000c101924 */
[C---:B------:R-:W-:Y:S02]  /*5ba0*/  ISETP.GT.AND P4, PT, R0.reuse, 0x8, P2 ;  /* 0x000000080000780c */ /* 0x040fe40001784270 */
[----:B------:R-:W-:Y:S01]  /*5bb0*/  ISETP.GT.AND P2, PT, R3, 0x41, PT ;  /* 0x000000410300780c */ /* 0x000fe20003f44270 */
[----:B------:R1:W-:Y:S01]  /*5bc0*/  @P5 STG.E desc[UR36][R4.64+0xe0], R11 ;  /* 0x0000e00b04005986 */ /* 0x0003e2000c101924 */
[----:B------:R-:W-:Y:S02]  /*5bd0*/  ISETP.GT.AND P5, PT, R0, RZ, P0 ;  /* 0x000000ff0000720c */ /* 0x000fe400007a4270 */
[----:B------:R-:W-:Y:S01]  /*5be0*/  F2FP.TF32.F32.PACK_B R57, R57 ;  /* 0x00000039ff39723e */ /* 0x000fe200024050ff */
[----:B0-----:R-:W-:Y:S01]  /*5bf0*/  FMUL R9, R54, R88 ;  /* 0x0000005836097220 */ /* 0x001fe20000400000 */
[----:B------:R-:W-:Y:S01]  /*5c00*/  @P3 STG.E desc[UR36][R4.64+0xe4], R53 ;  /* 0x0000e43504003986 */ /* 0x000fe2000c101924 */
[----:B------:R-:W-:-:S02]  /*5c10*/  ISETP.GT.AND P3, PT, R0, RZ, P2 ;  /* 0x000000ff0000720c */ /* 0x000fc40001764270 */
        /* <DEDUP_REMOVED lines=61> */
[----:B------:R-:W-:Y:S01]  /*5ff0*/  @P3 STG.E desc[UR36][R4.64+0x164], R69 ;  /* 0x0001644504003986 */ /* 0x000fe2000c101924 */
[----:B0-----:R-:W-:Y:S01]  /*6000*/  FMUL R9, R70, R88 ;  /* 0x0000005846097220 */ /* 0x001fe20000400000 */
[----:B------:R-:W-:-:S02]  /*6010*/  ISETP.GT.AND P3, PT, R0, RZ, P2 ;  /* 0x000000ff0000720c */ /* 0x000fc40001764270 */
[----:B------:R-:W-:Y:S02]  /*6020*/  ISETP.GT.AND P0, PT, R0, 0x8, P0 ;  /* 0x000000080000780c */ /* 0x000fe40000704270 */
[----:B------:R-:W-:Y:S01]  /*6030*/  F2FP.TF32.F32.PACK_B R9, R9 ;  /* 0x00000009ff09723e */ /* 0x000fe200024050ff */
[----:B-1----:R-:W-:Y:S01]  /*6040*/  FMUL R11, R76, R88 ;  /* 0x000000584c0b7220 */ /* 0x002fe20000400000 */
[----:B------:R-:W-:-:S03]  /*6050*/  F2FP.TF32.F32.PACK_B R75, R75 ;  /* 0x0000004bff4b723e */ /* 0x000fc600024050ff */
[----:B------:R0:W-:Y:S01]  /*6060*/  @P1 STG.E desc[UR36][R6.64+0x160], R9 ;  /* 0x0001600906001986 */ /* 0x0001e2000c101924 */
[----:B------:R-:W-:Y:S02]  /*6070*/  F2FP.TF32.F32.PACK_B R77, R77 ;  /* 0x0000004dff4d723e */ /* 0x000fe400024050ff */
[----:B------:R-:W-:Y:S01]  /*6080*/  F2FP.TF32.F32.PACK_B R11, R11 ;  /* 0x0000000bff0b723e */ /* 0x000fe200024050ff */
[----:B------:R-:W-:Y:S01]  /*6090*/  @P4 STG.E desc[UR36][R6.64+0x164], R71 ;  /* 0x0001644706004986 */ /* 0x000fe2000c101924 */
[C---:B------:R-:W-:Y:S02]  /*60a0*/  ISETP.GT.AND P4, PT, R3.reuse, 0x68, PT ;  /* 0x000000680300780c */ /* 0x040fe40003f84270 */
[----:B------:R-:W-:Y:S01]  /*60b0*/  F2FP.TF32.F32.PACK_B R79, R79 ;  /* 0x0000004fff4f723e */ /* 0x000fe200024050ff */
[----:B------:R1:W-:Y:S01]  /*60c0*/  @P5 STG.E desc[UR36][R4.64+0x180], R13 ;  /* 0x0001800d04005986 */ /* 0x0003e2000c101924 */
[----:B------:R-:W-:Y:S02]  /*60d0*/  ISETP.GT.AND P5, PT, R3, 0x69, PT ;  /* 0x000000690300780c */ /* 0x000fe40003fa4270 */
[----:B------:R-:W-:Y:S01]  /*60e0*/  F2FP.TF32.F32.PACK_B R81, R81 ;  /* 0x00000051ff51723e */ /* 0x000fe200024050ff */
[----:B------:R-:W-:Y:S01]  /*60f0*/  @P3 STG.E desc[UR36][R4.64+0x184], R73 ;  /* 0x0001844904003986 */ /* 0x000fe2000c101924 */
[----:B------:R-:W-:Y:S01]  /*6100*/  ISETP.GT.AND P3, PT, R0, 0x8, P2 ;  /* 0x000000080000780c */ /* 0x000fe20001764270 */
[----:B0-----:R-:W-:Y:S01]  /*6110*/  FMUL R9, R74, R88 ;  /* 0x000000584a097220 */ /* 0x001fe20000400000 */
[----:B------:R-:W-:-:S02]  /*6120*/  ISETP.GT.AND P2, PT, R0, RZ, P4 ;  /* 0x000000ff0000720c */ /* 0x000fc40002744270 */
[C---:B------:R-:W-:Y:S02]  /*6130*/  ISETP.GT.AND P1, PT, R0.reuse, RZ, P5 ;  /* 0x000000ff0000720c */ /* 0x040fe40002f24270 */
[----:B------:R-:W-:Y:S01]  /*6140*/  ISETP.GT.AND P4, PT, R0, 0x8, P4 ;  /* 0x000000080000780c */ /* 0x000fe20002784270 */
[----:B-1----:R-:W-:Y:S01]  /*6150*/  FMUL R13, R78, R88 ;  /* 0x000000584e0d7220 */ /* 0x002fe20000400000 */
[----:B------:R-:W-:Y:S02]  /*6160*/  ISETP.GT.AND P5, PT, R0, 0x8, P5 ;  /* 0x000000080000780c */ /* 0x000fe40002fa4270 */
[----:B------:R-:W-:Y:S02]  /*6170*/  F2FP.TF32.F32.PACK_B R9, R9 ;  /* 0x00000009ff09723e */ /* 0x000fe400024050ff */
[----:B------:R-:W-:Y:S02]  /*6180*/  F2FP.TF32.F32.PACK_B R13, R13 ;  /* 0x0000000dff0d723e */ /* 0x000fe400024050ff */
[----:B------:R-:W-:Y:S01]  /*6190*/  F2FP.TF32.F32.PACK_B R83, R83 ;  /* 0x00000053ff53723e */ /* 0x000fe200024050ff */
[----:B------:R0:W-:Y:S01]  /*61a0*/  @P0 STG.E desc[UR36][R6.64+0x180], R9 ;  /* 0x0001800906000986 */ /* 0x0001e2000c101924 */
[----:B------:R-:W-:-:S02]  /*61b0*/  ISETP.GT.AND P0, PT, R3, 0x79, PT ;  /* 0x000000790300780c */ /* 0x000fc40003f04270 */
[----:B------:R-:W-:Y:S01]  /*61c0*/  F2FP.TF32.F32.PACK_B R85, R85 ;  /* 0x00000055ff55723e */ /* 0x000fe200024050ff */
[----:B------:R-:W-:Y:S01]  /*61d0*/  @P3 STG.E desc[UR36][R6.64+0x184], R75 ;  /* 0x0001844b06003986 */ /* 0x000fe2000c101924 */
[C---:B------:R-:W-:Y:S02]  /*61e0*/  ISETP.GT.AND P3, PT, R3.reuse, 0x70, PT ;  /* 0x000000700300780c */ /* 0x040fe40003f64270 */
[----:B------:R-:W-:Y:S01]  /*61f0*/  F2FP.TF32.F32.PACK_B R87, R87 ;  /* 0x00000057ff57723e */ /* 0x000fe200024050ff */
[----:B------:R1:W-:Y:S01]  /*6200*/  @P2 STG.E desc[UR36][R4.64+0x1a0], R11 ;  /* 0x0001a00b04002986 */ /* 0x0003e2000c101924 */
[----:B------:R-:W-:-:S03]  /*6210*/  ISETP.GT.AND P2, PT, R3, 0x71, PT ;  /* 0x000000710300780c */ /* 0x000fc60003f44270 */
[----:B------:R-:W-:Y:S01]  /*6220*/  @P1 STG.E desc[UR36][R4.64+0x1a4], R77 ;  /* 0x0001a44d04001986 */ /* 0x000fe2000c101924 */
[----:B------:R-:W-:Y:S01]  /*6230*/  ISETP.GT.AND P1, PT, R3, 0x78, PT ;  /* 0x000000780300780c */ /* 0x000fe20003f24270 */
[-C--:B------:R-:W-:Y:S01]  /*6240*/  FMUL R3, R80, R88.reuse ;  /* 0x0000005850037220 */ /* 0x080fe20000400000 */
[-C--:B0-----:R-:W-:Y:S01]  /*6250*/  FMUL R9, R82, R88.reuse ;  /* 0x0000005852097220 */ /* 0x081fe20000400000 */
[----:B------:R0:W-:Y:S01]  /*6260*/  @P4 STG.E desc[UR36][R6.64+0x1a0], R13 ;  /* 0x0001a00d06004986 */ /* 0x0001e2000c101924 */
[C---:B------:R-:W-:Y:S02]  /*6270*/  ISETP.GT.AND P4, PT, R0.reuse, RZ, P3 ;  /* 0x000000ff0000720c */ /* 0x040fe40001f84270 */
[----:B------:R-:W-:Y:S01]  /*6280*/  F2FP.TF32.F32.PACK_B R3, R3 ;  /* 0x00000003ff03723e */ /* 0x000fe200024050ff */
[----:B------:R-:W-:Y:S01]  /*6290*/  @P5 STG.E desc[UR36][R6.64+0x1a4], R79 ;  /* 0x0001a44f06005986 */ /* 0x000fe2000c101924 */
[----:B------:R-:W-:Y:S01]  /*62a0*/  ISETP.GT.AND P5, PT, R0, RZ, P2 ;  /* 0x000000ff0000720c */ /* 0x000fe200017a4270 */
[----:B-1----:R-:W-:Y:S01]  /*62b0*/  FMUL R11, R84, R88 ;  /* 0x00000058540b7220 */ /* 0x002fe20000400000 */
[----:B------:R-:W-:-:S02]  /*62c0*/  ISETP.GT.AND P3, PT, R0, 0x8, P3 ;  /* 0x000000080000780c */ /* 0x000fc40001f64270 */
[----:B------:R-:W-:Y:S02]  /*62d0*/  ISETP.GT.AND P2, PT, R0, 0x8, P2 ;  /* 0x000000080000780c */ /* 0x000fe40001744270 */
[----:B------:R-:W-:Y:S01]  /*62e0*/  F2FP.TF32.F32.PACK_B R9, R9 ;  /* 0x00000009ff09723e */ /* 0x000fe200024050ff */
[----:B0-----:R-:W-:Y:S01]  /*62f0*/  FMUL R13, R86, R88 ;  /* 0x00000058560d7220 */ /* 0x001fe20000400000 */
[----:B------:R-:W-:Y:S01]  /*6300*/  F2FP.TF32.F32.PACK_B R11, R11 ;  /* 0x0000000bff0b723e */ /* 0x000fe200024050ff */
[----:B------:R-:W-:Y:S01]  /*6310*/  @P4 STG.E desc[UR36][R4.64+0x1c0], R3 ;  /* 0x0001c00304004986 */ /* 0x000fe2000c101924 */
[C---:B------:R-:W-:Y:S02]  /*6320*/  ISETP.GT.AND P4, PT, R0.reuse, RZ, P1 ;  /* 0x000000ff0000720c */ /* 0x040fe40000f84270 */
[C---:B------:R-:W-:Y:S01]  /*6330*/  ISETP.GT.AND P1, PT, R0.reuse, 0x8, P1 ;  /* 0x000000080000780c */ /* 0x040fe20000f24270 */
[----:B------:R-:W-:Y:S01]  /*6340*/  @P5 STG.E desc[UR36][R4.64+0x1c4], R81 ;  /* 0x0001c45104005986 */ /* 0x000fe2000c101924 */
[----:B------:R-:W-:-:S02]  /*6350*/  ISETP.GT.AND P5, PT, R0, RZ, P0 ;  /* 0x000000ff0000720c */ /* 0x000fc400007a4270 */
[----:B------:R-:W-:Y:S01]  /*6360*/  ISETP.GT.AND P0, PT, R0, 0x8, P0 ;  /* 0x000000080000780c */ /* 0x000fe20000704270 */
[----:B------:R-:W-:Y:S01]  /*6370*/  @P3 STG.E desc[UR36][R6.64+0x1c0], R9 ;  /* 0x0001c00906003986 */ /* 0x000fe2000c101924 */
[----:B------:R-:W-:-:S03]  /*6380*/  F2FP.TF32.F32.PACK_B R13, R13 ;  /* 0x0000000dff0d723e */ /* 0x000fc600024050ff */
[----:B------:R-:W-:Y:S04]  /*6390*/  @P2 STG.E desc[UR36][R6.64+0x1c4], R83 ;  /* 0x0001c45306002986 */ /* 0x000fe8000c101924 */
[----:B------:R-:W-:Y:S04]  /*63a0*/  @P4 STG.E desc[UR36][R4.64+0x1e0], R11 ;  /* 0x0001e00b04004986 */ /* 0x000fe8000c101924 */
[----:B------:R0:W-:Y:S02]  /*63b0*/  @P5 STG.E desc[UR36][R4.64+0x1e4], R85 ;  /* 0x0001e45504005986 */ /* 0x0001e4000c101924 */
[----:B0-----:R-:W-:-:S02]  /*63c0*/  @P1 IMAD.MOV.U32 R4, RZ, RZ, R6 ;  /* 0x000000ffff041224 */ /* 0x001fc400078e0006 */
[----:B------:R-:W-:-:S05]  /*63d0*/  @P1 IMAD.MOV.U32 R5, RZ, RZ, R7 ;  /* 0x000000ffff051224 */ /* 0x000fca00078e0007 */
[----:B------:R0:W-:Y:S04]  /*63e0*/  @P1 STG.E desc[UR36][R4.64+0x1e0], R13 ;  /* 0x0001e00d04001986 */ /* 0x0001e8000c101924 */
[----:B------:R0:W-:Y:S02]  /*63f0*/  @P0 STG.E desc[UR36][R6.64+0x1e4], R87 ;  /* 0x0001e45706000986 */ /* 0x0001e4000c101924 */
.L_x_158:
[----:B------:R-:W-:Y:S05]  /*6400*/  BSYNC B0 ;  /* 0x0000000000007941 */ /* 0x000fea0003800000 */
.L_x_32:
[----:B0-----:R-:W2:Y:S01]  /*6410*/  LDL.64 R4, [R1] ;  /* 0x0000000001047983 */ /* 0x001ea20000100a00 */
[----:B------:R-:W-:Y:S01]  /*6420*/  ULDC.64 UR4, c[0x0][0x650] ;  /* 0x0001940000047ab9 */ /* 0x000fe20000000a00 */
[----:B------:R-:W-:Y:S02]  /*6430*/  IMAD.U32 R0, RZ, RZ, UR44 ;  /* 0x0000002cff007e24 */ /* 0x000fe4000f8e00ff */
[----:B------:R-:W-:Y:S02]  /*6440*/  IMAD.MOV.U32 R22, RZ, RZ, -0x1 ;  /* 0xffffffffff167424 */ /* 0x000fe400078e00ff */
[----:B------:R0:W-:Y:S01]  /*6450*/  SYNCS.ARRIVE.TRANS64.A1T0 RZ, [R0+UR46], RZ ;  /* 0x000000ff00ff79a7 */ /* 0x0001e2000810002e */
[----:B-----5:R-:W-:Y:S02]  /*6460*/  IMAD.MOV.U32 R18, RZ, RZ, -0x1 ;  /* 0xffffffffff127424 */ /* 0x020fe400078e00ff */
[----:B------:R-:W-:Y:S01]  /*6470*/  IMAD.MOV.U32 R19, RZ, RZ, -0x1 ;  /* 0xffffffffff137424 */ /* 0x000fe200078e00ff */
[----:B0-----:R-:W-:-:S02]  /*6480*/  PRMT R0, RZ, 0x7610, R0 ;  /* 0x00007610ff007816 */ /* 0x001fc40000000000 */
[----:B--2---:R-:W-:-:S05]  /*6490*/  LEA R16, P0, R4, R16, 0x1 ;  /* 0x0000001004107211 */ /* 0x004fca00078008ff */
[----:B------:R-:W-:Y:S01]  /*64a0*/  IMAD.X R17, R98, 0x1, R17, P0 ;  /* 0x0000000162117824 */ /* 0x000fe200000e0611 */
[----:B------:R-:W-:-:S04]  /*64b0*/  ISETP.GE.U32.AND P0, PT, R16, UR4, PT ;  /* 0x0000000410007c0c */ /* 0x000fc8000bf06070 */
[----:B------:R-:W-:-:S13]  /*64c0*/  ISETP.GE.U32.AND.EX P0, PT, R17, UR5, PT, P0 ;  /* 0x0000000511007c0c */ /* 0x000fda000bf06100 */
[----:B------:R-:W-:Y:S05]  /*64d0*/  @P0 BRA `(.L_x_159) ;  /* 0x00000004004c0947 */ /* 0x000fea0003800000 */
[----:B----4-:R-:W0:Y:S01]  /*64e0*/  LDC.64 R10, c[0x0][0x628] ;  /* 0x00018a00ff0a7b82 */ /* 0x010e220000000a00 */
[----:B------:R-:W2:Y:S01]  /*64f0*/  S2R R12, SR_CTAID.X ;  /* 0x00000000000c7919 */ /* 0x000ea20000002500 */
[----:B------:R-:W-:Y:S02]  /*6500*/  IMAD.MOV.U32 R8, RZ, RZ, R16 ;  /* 0x000000ffff087224 */ /* 0x000fe400078e0010 */
[----:B------:R-:W-:Y:S01]  /*6510*/  IMAD.MOV.U32 R9, RZ, RZ, R17 ;  /* 0x000000ffff097224 */ /* 0x000fe200078e0011 */
[----:B------:R-:W4:Y:S03]  /*6520*/  S2R R18, SR_CTAID.Y ;  /* 0x0000000000127919 */ /* 0x000f260000002600 */
[----:B------:R-:W1:Y:S08]  /*6530*/  LDC R0, c[0x0][0x630] ;  /* 0x00018c00ff007b82 */ /* 0x000e700000000800 */
[----:B------:R-:W1:Y:S01]  /*6540*/  LDC.64 R14, c[0x0][0x620] ;  /* 0x00018800ff0e7b82 */ /* 0x000e620000000a00 */
[----:B0-----:R-:W-:-:S04]  /*6550*/  ISETP.NE.U32.AND P0, PT, R10, RZ, PT ;  /* 0x000000ff0a00720c */ /* 0x001fc80003f05070 */
[----:B------:R-:W-:-:S13]  /*6560*/  ISETP.NE.AND.EX P0, PT, R11, RZ, PT, P0 ;  /* 0x000000ff0b00720c */ /* 0x000fda0003f05300 */
[----:B-12-4-:R-:W-:Y:S05]  /*6570*/  @!P0 BRA `(.L_x_160) ;  /* 0x0000000000288947 */ /* 0x016fea0003800000 */
[----:B------:R-:W0:Y:S02]  /*6580*/  LDC R3, c[0x0][0x634] ;  /* 0x00018d00ff037b82 */ /* 0x000e240000000800 */
[----:B0-----:R-:W-:-:S05]  /*6590*/  IADD3 R3, P0, R16, R3, RZ ;  /* 0x0000000310037210 */ /* 0x001fca0007f1e0ff */
[----:B------:R-:W-:-:S04]  /*65a0*/  IMAD.X R13, RZ, RZ, R17, P0 ;  /* 0x000000ffff0d7224 */ /* 0x000fc800000e0611 */
[----:B------:R-:W-:-:S04]  /*65b0*/  IMAD.WIDE.U32 R4, R13, R10, RZ ;  /* 0x0000000a0d047225 */ /* 0x000fc800078e00ff */
[----:B---3--:R-:W-:-:S04]  /*65c0*/  IMAD.WIDE.U32 R6, P0, R3, R11, R4 ;  /* 0x0000000b03067225 */ /* 0x008fc80007800004 */
[----:B------:R-:W-:-:S04]  /*65d0*/  IMAD.WIDE.U32 R4, R3, R10, RZ ;  /* 0x0000000a03047225 */ /* 0x000fc800078e00ff */
[----:B------:R-:W-:Y:S01]  /*65e0*/  IMAD.X R9, RZ, RZ, RZ, P0 ;  /* 0x000000ffff097224 */ /* 0x000fe200000e06ff */
[----:B------:R-:W-:Y:S01]  /*65f0*/  IADD3 RZ, P0, R5, R6, RZ ;  /* 0x0000000605ff7210 */ /* 0x000fe20007f1e0ff */
[----:B------:R-:W-:-:S04]  /*6600*/  IMAD.MOV.U32 R8, RZ, RZ, R7 ;  /* 0x000000ffff087224 */ /* 0x000fc800078e0007 */
[----:B------:R-:W-:-:S08]  /*6610*/  IMAD.WIDE.U32.X R8, R13, R11, R8, P0 ;  /* 0x0000000b0d087225 */ /* 0x000fd000000e0408 */
.L_x_160:
[-CC-:B------:R-:W-:Y:S01]  /*6620*/  SHF.R.U64 R19, R8, R0.reuse, R9.reuse ;  /* 0x0000000008137219 */ /* 0x180fe20000001209 */
[----:B------:R-:W0:Y:S01]  /*6630*/  LDC.64 R24, c[0x0][0x640] ;  /* 0x00019000ff187b82 */ /* 0x000e220000000a00 */
[----:B------:R-:W-:Y:S01]  /*6640*/  SHF.R.U32.HI R0, RZ, R0, R9 ;  /* 0x00000000ff007219 */ /* 0x000fe20000011609 */
[----:B------:R-:W-:Y:S01]  /*6650*/  ULDC UR4, c[0x0][0x150] ;  /* 0x0000540000047ab9 */ /* 0x000fe20000000800 */
[----:B------:R-:W-:Y:S02]  /*6660*/  IADD3 R3, P0, RZ, -R19, RZ ;  /* 0x80000013ff037210 */ /* 0x000fe40007f1e0ff */
[----:B---3--:R-:W-:-:S03]  /*6670*/  I2FP.F32.U32 R7, R12 ;  /* 0x0000000c00077245 */ /* 0x008fc60000201000 */
[----:B------:R-:W1:Y:S01]  /*6680*/  LDC R6, c[0x0][0x618] ;  /* 0x00018600ff067b82 */ /* 0x000e620000000800 */
[----:B------:R-:W-:Y:S02]  /*6690*/  IMAD.X R5, RZ, RZ, ~R0, P0 ;  /* 0x000000ffff057224 */ /* 0x000fe400000e0e00 */
[----:B------:R-:W-:Y:S01]  /*66a0*/  FMUL R7, R7, UR4 ;  /* 0x0000000407077c20 */ /* 0x000fe20008400000 */
[----:B------:R-:W-:Y:S01]  /*66b0*/  ULDC UR4, c[0x0][0x154] ;  /* 0x0000550000047ab9 */ /* 0x000fe20000000800 */
[-C--:B------:R-:W-:Y:S02]  /*66c0*/  IMAD R0, R5, R14.reuse, RZ ;  /* 0x0000000e05007224 */ /* 0x080fe400078e02ff */
[C---:B------:R-:W-:Y:S01]  /*66d0*/  IMAD.WIDE.U32 R4, R3.reuse, R14, R16 ;  /* 0x0000000e03047225 */ /* 0x040fe200078e0010 */
[----:B------:R-:W2:Y:S01]  /*66e0*/  LDC R8, c[0x0][0x608] ;  /* 0x00018200ff087b82 */ /* 0x000ea20000000800 */
[----:B------:R-:W3:Y:S02]  /*66f0*/  F2I.U32.TRUNC.NTZ R7, R7 ;  /* 0x0000000700077305 */ /* 0x000ee4000020f000 */
[----:B------:R-:W-:Y:S01]  /*6700*/  IMAD R3, R3, R15, R0 ;  /* 0x0000000f03037224 */ /* 0x000fe200078e0200 */
[----:B------:R-:W-:-:S03]  /*6710*/  I2FP.F32.U32 R0, R18 ;  /* 0x0000001200007245 */ /* 0x000fc60000201000 */
[----:B------:R-:W-:Y:S01]  /*6720*/  IMAD.IADD R3, R5, 0x1, R3 ;  /* 0x0000000105037824 */ /* 0x000fe200078e0203 */
[----:B------:R-:W4:Y:S01]  /*6730*/  LDC R11, c[0x0][0x658] ;  /* 0x00019600ff0b7b82 */ /* 0x000f220000000800 */
[----:B0-----:R-:W-:-:S04]  /*6740*/  ISETP.NE.U32.AND P0, PT, R24, RZ, PT ;  /* 0x000000ff1800720c */ /* 0x001fc80003f05070 */
[----:B------:R-:W-:-:S03]  /*6750*/  ISETP.NE.AND.EX P0, PT, R25, RZ, PT, P0 ;  /* 0x000000ff1900720c */ /* 0x000fc60003f05300 */
[----:B------:R-:W0:Y:S01]  /*6760*/  LDC R9, c[0x0][0x144] ;  /* 0x00005100ff097b82 */ /* 0x000e220000000800 */
[-C--:B-1----:R-:W-:Y:S01]  /*6770*/  SHF.R.U64 R10, R4, R6.reuse, R3 ;  /* 0x00000006040a7219 */ /* 0x082fe20000001203 */
[----:B---3--:R-:W-:Y:S01]  /*6780*/  IMAD.MOV R7, RZ, RZ, -R7 ;  /* 0x000000ffff077224 */ /* 0x008fe200078e0a07 */
[----:B------:R-:W-:Y:S01]  /*6790*/  SHF.R.U32.HI R3, RZ, R6, R3 ;  /* 0x00000006ff037219 */ /* 0x000fe20000011603 */
[----:B------:R-:W-:-:S04]  /*67a0*/  FMUL R6, R0, UR4 ;  /* 0x0000000400067c20 */ /* 0x000fc80008400000 */
[----:B------:R-:W1:Y:S01]  /*67b0*/  LDC R21, c[0x0][0x148] ;  /* 0x00005200ff157b82 */ /* 0x000e620000000800 */
[----:B------:R3:W0:Y:S01]  /*67c0*/  F2I.U32.TRUNC.NTZ R14, R6 ;  /* 0x00000006000e7305 */ /* 0x000622000020f000 */
[-CC-:B--2---:R-:W-:Y:S02]  /*67d0*/  SHF.R.U64 R13, R10, R8.reuse, R3.reuse ;  /* 0x000000080a0d7219 */ /* 0x184fe40000001203 */
[----:B------:R-:W-:-:S04]  /*67e0*/  SHF.R.U32.HI R0, RZ, R8, R3 ;  /* 0x00000008ff007219 */ /* 0x000fc80000011603 */
[----:B------:R-:W2:Y:S01]  /*67f0*/  LDC R20, c[0x0][0x648] ;  /* 0x00019200ff147b82 */ /* 0x000ea20000000800 */
[-CC-:B----4-:R-:W-:Y:S02]  /*6800*/  SHF.R.U64 R15, R13, R11.reuse, R0.reuse ;  /* 0x0000000b0d0f7219 */ /* 0x190fe40000001200 */
[----:B------:R-:W-:-:S03]  /*6810*/  SHF.R.U32.HI R5, RZ, R11, R0 ;  /* 0x0000000bff057219 */ /* 0x000fc60000011600 */
[----:B------:R-:W-:Y:S02]  /*6820*/  IMAD.MOV.U32 R4, RZ, RZ, R15 ;  /* 0x000000ffff047224 */ /* 0x000fe400078e000f */
[----:B------:R-:W4:Y:S01]  /*6830*/  LDC R26, c[0x0][0x638] ;  /* 0x00018e00ff1a7b82 */ /* 0x000f220000000800 */
[----:B0-----:R-:W-:-:S07]  /*6840*/  IMAD R22, R9, R7, R12 ;  /* 0x0000000709167224 */ /* 0x001fce00078e020c */
[----:B------:R-:W0:Y:S08]  /*6850*/  LDC R27, c[0x0][0x610] ;  /* 0x00018400ff1b7b82 */ /* 0x000e300000000800 */
[----:B------:R-:W0:Y:S01]  /*6860*/  LDC R28, c[0x0][0x600] ;  /* 0x00018000ff1c7b82 */ /* 0x000e220000000800 */
[----:B-123--:R-:W-:Y:S05]  /*6870*/  @!P0 BRA `(.L_x_161) ;  /* 0x0000000000288947 */ /* 0x00efea0003800000 */
[----:B------:R-:W1:Y:S02]  /*6880*/  LDC R0, c[0x0][0x64c] ;  /* 0x00019300ff007b82 */ /* 0x000e640000000800 */
[----:B-1----:R-:W-:-:S05]  /*6890*/  IADD3 R3, P0, R15, R0, RZ ;  /* 0x000000000f037210 */ /* 0x002fca0007f1e0ff */
        /* <DEDUP_REMOVED lines=8> */
.L_x_161:
[----:B------:R-:W-:Y:S01]  /*6920*/  ISETP.NE.AND P0, PT, R2, 0x1, PT ;  /* 0x000000010200780c */ /* 0x000fe20003f05270 */
[----:B------:R-:W-:Y:S01]  /*6930*/  IMAD.MOV R14, RZ, RZ, -R14 ;  /* 0x000000ffff0e7224 */ /* 0x000fe200078e0a0e */
[----:B------:R-:W-:Y:S02]  /*6940*/  SHF.R.U64 R0, R4, R20, R5 ;  /* 0x0000001404007219 */ /* 0x000fe40000001205 */
[----:B------:R-:W-:Y:S02]  /*6950*/  LOP3.LUT R3, R13, R100, RZ, 0xc0, !PT ;  /* 0x000000640d037212 */ /* 0x000fe400078ec0ff */
[----:B------:R-:W-:Y:S01]  /*6960*/  LOP3.LUT R5, R10, R99, RZ, 0xc0, !PT ;  /* 0x000000630a057212 */ /* 0x000fe200078ec0ff */
[----:B------:R-:W-:Y:S02]  /*6970*/  IMAD.MOV R4, RZ, RZ, -R0 ;  /* 0x000000ffff047224 */ /* 0x000fe400078e0a00 */
[----:B------:R-:W-:Y:S02]  /*6980*/  IMAD R3, R96, R0, R3 ;  /* 0x0000000060037224 */ /* 0x000fe400078e0203 */
[----:B----4-:R-:W-:-:S02]  /*6990*/  IMAD R0, R4, R26, R15 ;  /* 0x0000001a04007224 */ /* 0x010fc400078e020f */
[----:B------:R-:W-:Y:S02]  /*69a0*/  @P0 IMAD R22, R21, R14, R18 ;  /* 0x0000000e15160224 */ /* 0x000fe400078e0212 */
[----:B------:R-:W-:Y:S02]  /*69b0*/  IMAD.MOV.U32 R4, RZ, RZ, 0x1 ;  /* 0x00000001ff047424 */ /* 0x000fe400078e00ff */
[----:B0-----:R-:W-:Y:S02]  /*69c0*/  IMAD R22, R3, R27, R22 ;  /* 0x0000001b03167224 */ /* 0x001fe400078e0216 */
[----:B------:R-:W-:Y:S01]  /*69d0*/  IMAD R3, R0, R28, R5 ;  /* 0x0000001c00037224 */ /* 0x000fe200078e0205 */
[----:B------:R-:W-:-:S04]  /*69e0*/  PRMT R0, R4, 0x7610, R0 ;  /* 0x0000761004007816 */ /* 0x000fc80000000000 */
[----:B------:R-:W-:Y:S02]  /*69f0*/  SEL R18, R3, R22, !P0 ;  /* 0x0000001603127207 */ /* 0x000fe40004000000 */
[----:B------:R-:W-:-:S07]  /*6a00*/  SEL R22, R22, R3, !P0 ;  /* 0x0000000316167207 */ /* 0x000fce0004000000 */
.L_x_159:
[----:B------:R-:W-:Y:S01]  /*6a10*/  LOP3.LUT P0, RZ, R0, 0xff, RZ, 0xc0, !PT ;  /* 0x000000ff00ff7812 */ /* 0x000fe2000780c0ff */
[----:B------:R-:W-:Y:S01]  /*6a20*/  UIMAD.WIDE.U32 UR4, UR38, -0x55555555, URZ ;  /* 0xaaaaaaab260478a5 */ /* 0x000fe2000f8e003f */
[----:B------:R-:W-:-:S03]  /*6a30*/  LOP3.LUT R103, R103, 0x1, RZ, 0x3c, !PT ;  /* 0x0000000167677812 */ /* 0x000fc600078e3cff */
[----:B------:R-:W-:-:S04]  /*6a40*/  USHF.R.U32.HI UR4, URZ, 0x1, UR5 ;  /* 0x000000013f047899 */ /* 0x000fc80008011605 */
[----:B------:R-:W-:-:S04]  /*6a50*/  UIMAD UR38, UR4, -0x3, UR38 ;  /* 0xfffffffd042678a4 */ /* 0x000fc8000f8e0226 */
[----:B------:R-:W-:Y:S08]  /*6a60*/  @P0 BRA `(.L_x_162) ;  /* 0xffffffa800a40947 */ /* 0x000ff0000383ffff */
[----:B------:R-:W-:Y:S05]  /*6a70*/  EXIT ;  /* 0x000000000000794d */ /* 0x000fea0003800000 */
.L_x_13:
[----:B------:R-:W-:-:S08]  /*6a80*/  ISETP.NE.AND P0, PT, R14, RZ, PT ;  /* 0x000000ff0e00720c */ /* 0x000fd00003f05270 */
[----:B0-----:R-:W0:-:S00]  /*6a90*/  USETMAXREG.DEALLOC.CTAPOOL 0x28 ;  /* 0x00000028000079c8 */ /* 0x001e0000080e0500 */
[----:B------:R-:W-:Y:S05]  /*6aa0*/  @P0 EXIT ;  /* 0x000000000000094d */ /* 0x000fea0003800000 */
[----:B0-----:R-:W-:Y:S01]  /*6ab0*/  LOP3.LUT P0, RZ, R3, 0xff, RZ, 0xc0, !PT ;  /* 0x000000ff03ff7812 */ /* 0x001fe2000780c0ff */
[----:B------:R-:W-:Y:S02]  /*6ac0*/  IMAD.MOV.U32 R3, RZ, RZ, 0x1 ;  /* 0x00000001ff037424 */ /* 0x000fe400078e00ff */
[----:B------:R-:W-:-:S10]  /*6ad0*/  IMAD.MOV.U32 R8, RZ, RZ, RZ ;  /* 0x000000ffff087224 */ /* 0x000fd400078e00ff */
[----:B------:R-:W-:Y:S05]  /*6ae0*/  @!P0 BRA `(.L_x_163) ;  /* 0x0000000c003c8947 */ /* 0x000fea0003800000 */
[----:B------:R-:W-:Y:S01]  /*6af0*/  LOP3.LUT P0, RZ, R4, 0x1f, RZ, 0xc0, !PT ;  /* 0x0000001f04ff7812 */ /* 0x000fe2000780c0ff */
[----:B------:R-:W-:Y:S01]  /*6b00*/  ULDC UR5, c[0x0][0x658] ;  /* 0x0001960000057ab9 */ /* 0x000fe20000000800 */
[----:B------:R-:W-:Y:S01]  /*6b10*/  UMOV UR6, 0xffffffff ;  /* 0xffffffff00067882 */ /* 0x000fe20000000000 */
[----:B------:R-:W-:Y:S01]  /*6b20*/  BSSY B0, `(.L_x_163) ;  /* 0x00000cb000007945 */ /* 0x000fe20003800000 */
[----:B------:R-:W-:Y:S01]  /*6b30*/  USHF.L.U32 UR6, UR6, UR5, URZ ;  /* 0x0000000506067299 */ /* 0x000fe2000800063f */
[C---:B------:R-:W-:Y:S01]  /*6b40*/  ISETP.NE.AND P2, PT, R5.reuse, RZ, PT ;  /* 0x000000ff0500720c */ /* 0x040fe20003f45270 */
[----:B------:R-:W-:Y:S01]  /*6b50*/  UMOV UR7, 0x1 ;  /* 0x0000000100077882 */ /* 0x000fe20000000000 */
[----:B------:R-:W-:Y:S01]  /*6b60*/  ISETP.NE.OR P0, PT, R5, RZ, !P0 ;  /* 0x000000ff0500720c */ /* 0x000fe20004705670 */
[----:B------:R-:W-:Y:S01]  /*6b70*/  IMAD.MOV.U32 R10, RZ, RZ, 0x1 ;  /* 0x00000001ff0a7424 */ /* 0x000fe200078e00ff */
[----:B------:R-:W-:Y:S01]  /*6b80*/  LOP3.LUT R9, R23, 0x2, RZ, 0xfc, !PT ;  /* 0x0000000217097812 */ /* 0x000fe200078efcff */
[----:B------:R-:W-:Y:S01]  /*6b90*/  IMAD.MOV.U32 R3, RZ, RZ, 0x1 ;  /* 0x00000001ff037424 */ /* 0x000fe200078e00ff */
[----:B------:R-:W-:Y:S01]  /*6ba0*/  ULDC UR4, c[0x0][0x600] ;  /* 0x0001800000047ab9 */ /* 0x000fe20000000800 */
[----:B------:R-:W-:Y:S01]  /*6bb0*/  IMAD.MOV.U32 R8, RZ, RZ, RZ ;  /* 0x000000ffff087224 */ /* 0x000fe200078e00ff */
[----:B------:R-:W-:-:S02]  /*6bc0*/  USHF.L.U32 UR13, UR7, UR5, URZ ;  /* 0x00000005070d7299 */ /* 0x000fc4000800063f */
[----:B------:R-:W-:Y:S02]  /*6bd0*/  UIADD3 UR21, UR40, 0x1, URZ ;  /* 0x0000000128157890 */ /* 0x000fe4000fffe03f */
[----:B------:R-:W-:Y:S02]  /*6be0*/  UIADD3 UR4, UR4, -0x1, URZ ;  /* 0xffffffff04047890 */ /* 0x000fe4000fffe03f */
[----:B------:R-:W-:Y:S01]  /*6bf0*/  ULOP3.LUT UR5, URZ, UR6, URZ, 0x33, !UPT ;  /* 0x000000063f057292 */ /* 0x000fe2000f8e333f */
[----:B------:R-:W-:-:S11]  /*6c00*/  ULDC.64 UR22, c[0x0][0x198] ;  /* 0x0000660000167ab9 */ /* 0x000fd60000000a00 */
.L_x_175:
[----:B------:R-:W-:-:S03]  /*6c10*/  UMOV UR6, 0xffffffff ;  /* 0xffffffff00067882 */ /* 0x000fc60000000000 */
[----:B------:R-:W-:Y:S05]  /*6c20*/  BRA.DIV UR6, `(.L_x_164) ;  /* 0x0000000e06e47947 */ /* 0x000fea000b800000 */
[----:B------:R-:W-:-:S13]  /*6c30*/  ELECT P6, URZ, PT ;  /* 0x00000000003f782f */ /* 0x000fda00038c0000 */
.L_x_187:
[----:B------:R-:W0:Y:S01]  /*6c40*/  LDC R4, c[0x0][0x28c] ;  /* 0x0000a300ff047b82 */ /* 0x000e220000000800 */
[----:B------:R-:W-:Y:S01]  /*6c50*/  BSSY B1, `(.L_x_165) ;  /* 0x0000043000017945 */ /* 0x000fe20003800000 */
[----:B0-----:R-:W-:-:S13]  /*6c60*/  ISETP.LT.OR P6, PT, R4, 0x1, !P6 ;  /* 0x000000010400780c */ /* 0x001fda00077c1670 */
[----:B------:R-:W-:Y:S05]  /*6c70*/  @P6 BRA `(.L_x_166) ;  /* 0x0000000400006947 */ /* 0x000fea0003800000 */
[----:B------:R-:W-:Y:S02]  /*6c80*/  IMAD.SHL.U32 R22, R22, 0x40, RZ ;  /* 0x0000004016167824 */ /* 0x000fe400078e00ff */
[----:B------:R-:W-:Y:S02]  /*6c90*/  IMAD.SHL.U32 R18, R18, 0x80, RZ ;  /* 0x0000008012127824 */ /* 0x000fe400078e00ff */
[----:B------:R-:W-:Y:S02]  /*6ca0*/  IMAD.MOV.U32 R13, RZ, RZ, RZ ;  /* 0x000000ffff0d7224 */ /* 0x000fe400078e00ff */
[----:B------:R-:W-:Y:S02]  /*6cb0*/  IMAD.U32 R14, RZ, RZ, UR21 ;  /* 0x00000015ff0e7e24 */ /* 0x000fe4000f8e00ff */
[----:B------:R-:W-:Y:S02]  /*6cc0*/  IMAD.MOV.U32 R4, RZ, RZ, R3 ;  /* 0x000000ffff047224 */ /* 0x000fe400078e0003 */
[----:B------:R-:W-:-:S07]  /*6cd0*/  IMAD.MOV.U32 R5, RZ, RZ, R8 ;  /* 0x000000ffff057224 */ /* 0x000fce00078e0008 */
.L_x_170:
[----:B------:R-:W0:Y:S01]  /*6ce0*/  S2R R7, SR_CgaCtaId ;  /* 0x0000000000077919 */ /* 0x000e220000008800 */
[----:B------:R-:W-:-:S04]  /*6cf0*/  MOV R6, 0x400 ;  /* 0x0000040000067802 */ /* 0x000fc80000000f00 */
[----:B0-----:R-:W-:Y:S02]  /*6d00*/  LEA R12, R7, R6, 0x18 ;  /* 0x00000006070c7211 */ /* 0x001fe400078ec0ff */
[----:B------:R-:W-:Y:S01]  /*6d10*/  SHF.L.U32 R6, R4, 0x1f, RZ ;  /* 0x0000001f04067819 */ /* 0x000fe200000006ff */
[----:B------:R-:W0:Y:S02]  /*6d20*/  @!P2 LDC R7, c[0x0][0x500] ;  /* 0x00014000ff07ab82 */ /* 0x000e240000000800 */
[----:B------:R-:W-:-:S04]  /*6d30*/  IMAD R11, R5, 0x8, R12 ;  /* 0x00000008050b7824 */ /* 0x000fc800078e020c */
[----:B------:R-:W1:Y:S02]  /*6d40*/  SYNCS.PHASECHK.TRANS64.TRYWAIT P1, [R11+URZ+0x18], R6 ;  /* 0x000018060b0075a7 */ /* 0x000e64000802017f */
[----:B-1----:R-:W-:Y:S05]  /*6d50*/  @!P1 BRA `(.L_x_167) ;  /* 0x0000000c00b89947 */ /* 0x002fea0003800000 */
.L_x_188:
[----:B-1----:R-:W-:Y:S01]  /*6d60*/  PRMT R6, R9, 0x9910, RZ ;  /* 0x0000991009067816 */ /* 0x002fe200000000ff */
[----:B0-----:R0:W-:Y:S03]  /*6d70*/  @!P2 SYNCS.ARRIVE.TRANS64 RZ, [R11+URZ], R7 ;  /* 0x000000070bffa9a7 */ /* 0x0011e6000800003f */
[----:B------:R-:W-:-:S13]  /*6d80*/  ISETP.NE.AND P1, PT, R6, 0x2, PT ;  /* 0x000000020600780c */ /* 0x000fda0003f25270 */
[----:B0-----:R-:W-:Y:S05]  /*6d90*/  @P1 BRA `(.L_x_168) ;  /* 0x0000000000041947 */ /* 0x001fea0003800000 */
[----:B------:R-:W-:Y:S01]  /*6da0*/  BPT.TRAP 0x1 ;  /* 0x000000040000795c */ /* 0x000fe20000300000 */
.L_x_168:
[----:B------:R-:W-:Y:S05]  /*6db0*/  @P0 BRA `(.L_x_169) ;  /* 0x0000000000040947 */ /* 0x000fea0003800000 */
[----:B------:R-:W-:Y:S01]  /*6dc0*/  BPT.TRAP 0x1 ;  /* 0x000000040000795c */ /* 0x000fe20000300000 */
.L_x_169:
[--C-:B------:R-:W-:Y:S01]  /*6dd0*/  IMAD R6, R5, 0x4000, R12.reuse ;  /* 0x0000400005067824 */ /* 0x100fe200078e020c */
[----:B------:R-:W-:Y:S01]  /*6de0*/  R2UR UR34, R13 ;  /* 0x000000000d2272ca */ /* 0x000fe200000e0000 */
[----:B------:R-:W-:Y:S01]  /*6df0*/  IMAD R12, R5, 0x8000, R12 ;  /* 0x00008000050c7824 */ /* 0x000fe200078e020c */
[----:B------:R-:W-:Y:S01]  /*6e00*/  R2UR UR33, R11 ;  /* 0x000000000b2172ca */ /* 0x000fe200000e0000 */
[----:B------:R-:W-:Y:S01]  /*6e10*/  VIADD R14, R14, 0xffffffff ;  /* 0xffffffff0e0e7836 */ /* 0x000fe20000000000 */
[----:B------:R-:W-:Y:S01]  /*6e20*/  R2UR UR24, R6 ;  /* 0x00000000061872ca */ /* 0x000fe200000e0000 */
[----:B------:R-:W-:Y:S01]  /*6e30*/  UIADD3 UR6, UP0, UR22, 0xf0, URZ ;  /* 0x000000f016067890 */ /* 0x000fe2000ff1e03f */
[----:B------:R-:W-:Y:S01]  /*6e40*/  R2UR UR8, R12 ;  /* 0x000000000c0872ca */ /* 0x000fe200000e0000 */
[----:B------:R-:W-:Y:S01]  /*6e50*/  UIADD3 UR30, UP1, UR22, 0x1f0, URZ ;  /* 0x000001f0161e7890 */ /* 0x000fe2000ff3e03f */
[----:B------:R-:W-:Y:S01]  /*6e60*/  R2UR UR36, R19 ;  /* 0x00000000132472ca */ /* 0x000fe200000e0000 */
[----:B------:R-:W-:Y:S01]  /*6e70*/  UIADD3.X UR7, URZ, UR23, URZ, UP0, !UPT ;  /* 0x000000173f077290 */ /* 0x000fe200087fe43f */
[----:B------:R-:W-:Y:S01]  /*6e80*/  R2UR UR35, R22 ;  /* 0x00000000162372ca */ /* 0x000fe200000e0000 */
[----:B------:R-:W-:Y:S01]  /*6e90*/  UIADD3.X UR31, URZ, UR23, URZ, UP1, !UPT ;  /* 0x000000173f1f7290 */ /* 0x000fe20008ffe43f */
[----:B------:R-:W-:Y:S01]  /*6ea0*/  R2UR UR19, R18 ;  /* 0x00000000121372ca */ /* 0x000fe200000e0000 */
[----:B------:R-:W-:Y:S01]  /*6eb0*/  UIADD3 UR26, UR34, 0x20, URZ ;  /* 0x00000020221a7890 */ /* 0x000fe2000fffe03f */
[----:B------:R-:W-:Y:S01]  /*6ec0*/  ISETP.GT.AND P3, PT, R14, 0x1, PT ;  /* 0x000000010e00780c */ /* 0x000fe20003f64270 */
[----:B------:R-:W-:Y:S01]  /*6ed0*/  VIADD R5, R5, 0x1 ;  /* 0x0000000105057836 */ /* 0x000fe20000000000 */
[----:B------:R-:W-:Y:S01]  /*6ee0*/  UMOV UR14, 0x0 ;  /* 0x00000000000e7882 */ /* 0x000fe20000000000 */
[----:B------:R-:W-:Y:S01]  /*6ef0*/  UIADD3 UR32, UR24, 0x100, URZ ;  /* 0x0000010018207890 */ /* 0x000fe2000fffe03f */
[----:B------:R-:W-:Y:S01]  /*6f00*/  VIADD R13, R13, 0x40 ;  /* 0x000000400d0d7836 */ /* 0x000fe20000000000 */
[----:B------:R-:W-:Y:S01]  /*6f10*/  UIADD3 UR24, UR24, 0x2100, URZ ;  /* 0x0000210018187890 */ /* 0x000fe2000fffe03f */
[----:B------:R-:W-:Y:S01]  /*6f20*/  ISETP.NE.AND P1, PT, R5, 0x3, PT ;  /* 0x000000030500780c */ /* 0x000fe20003f25270 */
[----:B------:R-:W-:-:S02]  /*6f30*/  UIADD3 UR16, UR8, 0xc100, URZ ;  /* 0x0000c10008107890 */ /* 0x000fc4000fffe03f */
[----:B------:R-:W-:Y:S01]  /*6f40*/  UIADD3 UR8, UR8, 0x10100, URZ ;  /* 0x0001010008087890 */ /* 0x000fe2000fffe03f */
[----:B------:R-:W-:Y:S01]  /*6f50*/  SEL R7, RZ, 0x1, P1 ;  /* 0x00000001ff077807 */ /* 0x000fe20000800000 */
[----:B------:R-:W-:Y:S01]  /*6f60*/  UMOV UR15, 0x10000000 ;  /* 0x10000000000f7882 */ /* 0x000fe20000000000 */
[----:B------:R-:W-:Y:S01]  /*6f70*/  UMOV UR25, UR33 ;  /* 0x0000002100197c82 */ /* 0x000fe20008000000 */
[----:B------:R-:W-:Y:S01]  /*6f80*/  UMOV UR28, UR36 ;  /* 0x00000024001c7c82 */ /* 0x000fe20008000000 */
[----:B------:R-:W-:Y:S01]  /*6f90*/  UMOV UR27, UR35 ;  /* 0x00000023001b7c82 */ /* 0x000fe20008000000 */
[----:B------:R-:W-:Y:S01]  /*6fa0*/  UMOV UR17, UR33 ;  /* 0x0000002100117c82 */ /* 0x000fe20008000000 */
[----:B------:R-:W-:Y:S01]  /*6fb0*/  UMOV UR18, UR34 ;  /* 0x0000002200127c82 */ /* 0x000fe20008000000 */
[----:B------:R-:W-:Y:S01]  /*6fc0*/  UMOV UR20, UR36 ;  /* 0x0000002400147c82 */ /* 0x000fe20008000000 */
[----:B------:R0:W-:Y:S01]  /*6fd0*/  UTMALDG.3D [UR32], [UR6], desc[UR14] ;  /* 0x00000e20060075b4 */ /* 0x0001e20008011000 */
[----:B------:R-:W-:Y:S01]  /*6fe0*/  UMOV UR9, UR33 ;  /* 0x0000002100097c82 */ /* 0x000fe20008000000 */
[----:B------:R-:W-:Y:S01]  /*6ff0*/  UMOV UR11, UR19 ;  /* 0x00000013000b7c82 */ /* 0x000fe20008000000 */
[----:B------:R-:W-:Y:S01]  /*7000*/  UMOV UR12, UR36 ;  /* 0x00000024000c7c82 */ /* 0x000fe20008000000 */
[----:B------:R-:W-:Y:S01]  /*7010*/  UMOV UR10, UR26 ;  /* 0x0000001a000a7c82 */ /* 0x000fe20008000000 */
[----:B------:R-:W-:-:S02]  /*7020*/  LOP3.LUT R4, R4, R7, RZ, 0x3c, !PT ;  /* 0x0000000704047212 */ /* 0x000fc400078e3cff */
[----:B------:R-:W-:Y:S01]  /*7030*/  SEL R5, R5, RZ, P1 ;  /* 0x000000ff05057207 */ /* 0x000fe20000800000 */
[----:B------:R0:W-:Y:S01]  /*7040*/  UTMALDG.3D [UR24], [UR6], desc[UR14] ;  /* 0x00000e18060075b4 */ /* 0x0001e20008011000 */
[----:B------:R0:W-:Y:S01]  /*7050*/  UTMALDG.3D [UR16], [UR30], desc[UR14] ;  /* 0x00000e101e0075b4 */ /* 0x0001e20008011000 */
[----:B------:R0:W-:Y:S02]  /*7060*/  UTMALDG.3D [UR8], [UR30], desc[UR14] ;  /* 0x00000e081e0075b4 */ /* 0x0001e40008011000 */
[----:B0-----:R-:W-:Y:S05]  /*7070*/  @P3 BRA `(.L_x_170) ;  /* 0xfffffffc00183947 */ /* 0x001fea000383ffff */
.L_x_166:
[----:B------:R-:W-:Y:S05]  /*7080*/  BSYNC B1 ;  /* 0x0000000000017941 */ /* 0x000fea0003800000 */
.L_x_165:
[----:B------:R-:W2:Y:S01]  /*7090*/  LDL.64 R20, [R1] ;  /* 0x0000000001147983 */ /* 0x000ea20000100a00 */
[----:B------:R-:W-:Y:S01]  /*70a0*/  LOP3.LUT P4, RZ, R10, 0xff, RZ, 0xc0, !PT ;  /* 0x000000ff0aff7812 */ /* 0x000fe2000788c0ff */
[----:B------:R-:W-:Y:S01]  /*70b0*/  VIADD R7, R8, UR40 ;  /* 0x0000002808077c36 */ /* 0x000fe20008000000 */
[----:B------:R-:W-:Y:S01]  /*70c0*/  ULDC.64 UR6, c[0x0][0x650] ;  /* 0x0001940000067ab9 */ /* 0x000fe20000000a00 */
[----:B------:R-:W-:Y:S01]  /*70d0*/  IMAD.U32 R8, RZ, RZ, UR40 ;  /* 0x00000028ff087e24 */ /* 0x000fe2000f8e00ff */
[----:B------:R-:W-:Y:S01]  /*70e0*/  UISETP.GE.U32.AND UP0, UPT, UR40, 0x3, UPT ;  /* 0x000000032800788c */ /* 0x000fe2000bf06070 */
[----:B------:R-:W-:Y:S01]  /*70f0*/  BSSY B1, `(.L_x_171) ;  /* 0x000006b000017945 */ /* 0x000fe20003800000 */
[----:B------:R-:W-:Y:S01]  /*7100*/  ISETP.GT.U32.AND P1, PT, R7, 0x2, PT ;  /* 0x000000020700780c */ /* 0x000fe20003f24070 */
[----:B------:R-:W-:Y:S01]  /*7110*/  IMAD.MOV.U32 R22, RZ, RZ, -0x1 ;  /* 0xffffffffff167424 */ /* 0x000fe200078e00ff */
[----:B------:R-:W-:Y:S01]  /*7120*/  PRMT R10, RZ, 0x7610, R10 ;  /* 0x00007610ff0a7816 */ /* 0x000fe2000000000a */
[----:B------:R-:W-:Y:S01]  /*7130*/  IMAD.MOV.U32 R18, RZ, RZ, -0x1 ;  /* 0xffffffffff127424 */ /* 0x000fe200078e00ff */
[----:B------:R-:W-:Y:S01]  /*7140*/  ISETP.LT.U32.AND P1, PT, R8, 0x3, P1 ;  /* 0x000000030800780c */ /* 0x000fe20000f21070 */
[----:B------:R-:W-:Y:S01]  /*7150*/  IMAD.MOV.U32 R19, RZ, RZ, -0x1 ;  /* 0xffffffffff137424 */ /* 0x000fe200078e00ff */
[----:B------:R-:W-:Y:S01]  /*7160*/  PLOP3.LUT P3, PT, PT, PT, UP0, 0x80, 0x0 ;  /* 0x000000000000781c */ /* 0x000fe20003f6f008 */
[----:B------:R-:W0:Y:S01]  /*7170*/  @P4 S2R R5, SR_CgaCtaId ;  /* 0x0000000000054919 */ /* 0x000e220000008800 */
[----:B------:R-:W-:-:S04]  /*7180*/  @P4 MOV R4, 0x400 ;  /* 0x0000040000044802 */ /* 0x000fc80000000f00 */
[----:B0-----:R-:W-:Y:S01]  /*7190*/  @P4 LEA R6, R5, R4, 0x18 ;  /* 0x0000000405064211 */ /* 0x001fe200078ec0ff */
[----:B------:R-:W-:Y:S01]  /*71a0*/  IMAD.WIDE.U32 R4, R7, -0x55555555, RZ ;  /* 0xaaaaaaab07047825 */ /* 0x000fe200078e00ff */
[----:B------:R-:W-:Y:S02]  /*71b0*/  SEL R4, RZ, 0x1, !P1 ;  /* 0x00000001ff047807 */ /* 0x000fe40004800000 */
[----:B------:R0:W-:Y:S02]  /*71c0*/  @P4 SYNCS.ARRIVE.TRANS64.A1T0 RZ, [R6+URZ+0x68], RZ ;  /* 0x000068ff06ff49a7 */ /* 0x0001e4000810003f */
[----:B------:R-:W-:Y:S02]  /*71d0*/  LOP3.LUT R3, R3, R4, RZ, 0x3c, !PT ;  /* 0x0000000403037212 */ /* 0x000fe400078e3cff */
[----:B------:R-:W-:Y:S02]  /*71e0*/  PRMT R4, RZ, 0x7610, R4 ;  /* 0x00007610ff047816 */ /* 0x000fe40000000004 */
[----:B0-----:R-:W-:-:S04]  /*71f0*/  SHF.R.U32.HI R6, RZ, 0x1, R5 ;  /* 0x00000001ff067819 */ /* 0x001fc80000011605 */
[----:B------:R-:W-:Y:S01]  /*7200*/  @P3 LOP3.LUT R3, R3, 0x1, R6, 0x78, !PT ;  /* 0x0000000103033812 */ /* 0x000fe200078e7806 */
[----:B------:R-:W-:Y:S01]  /*7210*/  IMAD R8, R6, -0x3, R7 ;  /* 0xfffffffd06087824 */ /* 0x000fe200078e0207 */
[----:B--2---:R-:W-:-:S04]  /*7220*/  IADD3 R16, P4, R16, R20, RZ ;  /* 0x0000001410107210 */ /* 0x004fc80007f9e0ff */
[----:B------:R-:W-:Y:S01]  /*7230*/  ISETP.GE.U32.AND P1, PT, R16, UR6, PT ;  /* 0x0000000610007c0c */ /* 0x000fe2000bf26070 */
[----:B------:R-:W-:-:S05]  /*7240*/  IMAD.X R17, R17, 0x1, R0, P4 ;  /* 0x0000000111117824 */ /* 0x000fca00020e0600 */
[----:B------:R-:W-:-:S13]  /*7250*/  ISETP.GE.U32.AND.EX P1, PT, R17, UR7, PT, P1 ;  /* 0x0000000711007c0c */ /* 0x000fda000bf26110 */
[----:B------:R-:W-:Y:S05]  /*7260*/  @P1 BRA `(.L_x_172) ;  /* 0x00000004004c1947 */ /* 0x000fea0003800000 */
[----:B------:R-:W0:Y:S01]  /*7270*/  S2R R12, SR_CTAID.X ;  /* 0x00000000000c7919 */ /* 0x000e220000002500 */
[----:B------:R-:W-:Y:S01]  /*7280*/  ULDC.64 UR6, c[0x0][0x628] ;  /* 0x00018a0000067ab9 */ /* 0x000fe20000000a00 */
[----:B------:R-:W1:Y:S01]  /*7290*/  LDC R13, c[0x0][0x144] ;  /* 0x00005100ff0d7b82 */ /* 0x000e620000000800 */
[----:B------:R-:W-:Y:S01]  /*72a0*/  ISETP.NE.U32.AND P1, PT, RZ, UR6, PT ;  /* 0x00000006ff007c0c */ /* 0x000fe2000bf25070 */
[----:B------:R-:W2:Y:S01]  /*72b0*/  S2R R11, SR_CTAID.Y ;  /* 0x00000000000b7919 */ /* 0x000ea20000002600 */
[----:B------:R-:W-:Y:S01]  /*72c0*/  ULDC UR8, c[0x0][0x150] ;  /* 0x0000540000087ab9 */ /* 0x000fe20000000800 */
[----:B------:R-:W-:Y:S01]  /*72d0*/  ULDC UR9, c[0x0][0x630] ;  /* 0x00018c0000097ab9 */ /* 0x000fe20000000800 */
[----:B------:R-:W-:Y:S01]  /*72e0*/  ISETP.NE.AND.EX P1, PT, RZ, UR7, PT, P1 ;  /* 0x00000007ff007c0c */ /* 0x000fe2000bf25310 */
[----:B------:R-:W-:Y:S01]  /*72f0*/  IMAD.MOV.U32 R4, RZ, RZ, R16 ;  /* 0x000000ffff047224 */ /* 0x000fe200078e0010 */
[----:B0-----:R-:W-:-:S05]  /*7300*/  I2FP.F32.U32 R5, R12 ;  /* 0x0000000c00057245 */ /* 0x001fca0000201000 */
[----:B------:R-:W-:Y:S01]  /*7310*/  FMUL R14, R5, UR8 ;  /* 0x00000008050e7c20 */ /* 0x000fe20008400000 */
[----:B------:R-:W-:-:S05]  /*7320*/  IMAD.MOV.U32 R5, RZ, RZ, R17 ;  /* 0x000000ffff057224 */ /* 0x000fca00078e0011 */
[----:B--2---:R-:W-:Y:S05]  /*7330*/  @!P1 BRA `(.L_x_173) ;  /* 0x0000000000289947 */ /* 0x004fea0003800000 */
[----:B------:R-:W-:Y:S02]  /*7340*/  ULDC UR8, c[0x0][0x634] ;  /* 0x00018d0000087ab9 */ /* 0x000fe40000000800 */
[----:B------:R-:W-:-:S05]  /*7350*/  IADD3 R5, P1, R16, UR8, RZ ;  /* 0x0000000810057c10 */ /* 0x000fca000ff3e0ff */
[----:B------:R-:W-:-:S04]  /*7360*/  IMAD.X R15, RZ, RZ, R17, P1 ;  /* 0x000000ffff0f7224 */ /* 0x000fc800008e0611 */
[----:B------:R-:W-:-:S04]  /*7370*/  IMAD.WIDE.U32 R6, R15, UR6, RZ ;  /* 0x000000060f067c25 */ /* 0x000fc8000f8e00ff */
[----:B------:R-:W-:-:S04]  /*7380*/  IMAD.WIDE.U32 R6, P1, R5, UR7, R6 ;  /* 0x0000000705067c25 */ /* 0x000fc8000f820006 */
[----:B------:R-:W-:-:S04]  /*7390*/  IMAD.WIDE.U32 R4, R5, UR6, RZ ;  /* 0x0000000605047c25 */ /* 0x000fc8000f8e00ff */
[----:B------:R-:W-:Y:S01]  /*73a0*/  IMAD.MOV.U32 R4, RZ, RZ, R7 ;  /* 0x000000ffff047224 */ /* 0x000fe200078e0007 */
[----:B------:R-:W-:Y:S01]  /*73b0*/  IADD3 RZ, P3, R5, R6, RZ ;  /* 0x0000000605ff7210 */ /* 0x000fe20007f7e0ff */
[----:B------:R-:W-:-:S04]  /*73c0*/  IMAD.X R5, RZ, RZ, RZ, P1 ;  /* 0x000000ffff057224 */ /* 0x000fc800008e06ff */
[----:B------:R-:W-:-:S08]  /*73d0*/  IMAD.WIDE.U32.X R4, R15, UR7, R4, P3 ;  /* 0x000000070f047c25 */ /* 0x000fd000098e0404 */
.L_x_173:
[--C-:B------:R-:W-:Y:S01]  /*73e0*/  SHF.R.U64 R19, R4, UR9, R5.reuse ;  /* 0x0000000904137c19 */ /* 0x100fe20008001205 */
[----:B------:R-:W0:Y:S01]  /*73f0*/  F2I.U32.TRUNC.NTZ R14, R14 ;  /* 0x0000000e000e7305 */ /* 0x000e22000020f000 */
[----:B------:R-:W-:Y:S01]  /*7400*/  SHF.R.U32.HI R4, RZ, UR9, R5 ;  /* 0x00000009ff047c19 */ /* 0x000fe20008011605 */
[----:B------:R-:W-:Y:S01]  /*7410*/  ULDC.64 UR6, c[0x0][0x620] ;  /* 0x0001880000067ab9 */ /* 0x000fe20000000a00 */
[----:B------:R-:W-:Y:S01]  /*7420*/  IADD3 R7, P1, RZ, -R19, RZ ;  /* 0x80000013ff077210 */ /* 0x000fe20007f3e0ff */
[----:B------:R-:W-:Y:S01]  /*7430*/  ULDC.64 UR8, c[0x0][0x640] ;  /* 0x0001900000087ab9 */ /* 0x000fe20000000a00 */
[----:B------:R-:W2:Y:S03]  /*7440*/  LDC R18, c[0x0][0x148] ;  /* 0x00005200ff127b82 */ /* 0x000ea60000000800 */
[----:B------:R-:W-:Y:S01]  /*7450*/  IMAD.X R4, RZ, RZ, ~R4, P1 ;  /* 0x000000ffff047224 */ /* 0x000fe200008e0e04 */
[----:B------:R-:W-:-:S03]  /*7460*/  ISETP.NE.U32.AND P1, PT, RZ, UR8, PT ;  /* 0x00000008ff007c0c */ /* 0x000fc6000bf25070 */
[----:B------:R-:W-:Y:S01]  /*7470*/  IMAD R6, R4, UR6, RZ ;  /* 0x0000000604067c24 */ /* 0x000fe2000f8e02ff */
[----:B------:R-:W-:Y:S01]  /*7480*/  ISETP.NE.AND.EX P1, PT, RZ, UR9, PT, P1 ;  /* 0x00000009ff007c0c */ /* 0x000fe2000bf25310 */
[----:B------:R-:W-:Y:S01]  /*7490*/  IMAD.WIDE.U32 R4, R7, UR6, R16 ;  /* 0x0000000607047c25 */ /* 0x000fe2000f8e0010 */
[----:B------:R-:W-:-:S03]  /*74a0*/  ULDC UR6, c[0x0][0x618] ;  /* 0x0001860000067ab9 */ /* 0x000fc60000000800 */
[----:B------:R-:W-:Y:S01]  /*74b0*/  IMAD R7, R7, UR7, R6 ;  /* 0x0000000707077c24 */ /* 0x000fe2000f8e0206 */
[----:B------:R-:W-:Y:S01]  /*74c0*/  ULDC UR7, c[0x0][0x154] ;  /* 0x0000550000077ab9 */ /* 0x000fe20000000800 */
[----:B0-----:R-:W-:Y:S02]  /*74d0*/  IMAD.MOV R6, RZ, RZ, -R14 ;  /* 0x000000ffff067224 */ /* 0x001fe400078e0a0e */
[----:B------:R-:W-:Y:S02]  /*74e0*/  IMAD.IADD R5, R5, 0x1, R7 ;  /* 0x0000000105057824 */ /* 0x000fe400078e0207 */
[----:B-1----:R-:W-:Y:S01]  /*74f0*/  IMAD R12, R13, R6, R12 ;  /* 0x000000060d0c7224 */ /* 0x002fe200078e020c */
[----:B------:R-:W-:Y:S02]  /*7500*/  I2FP.F32.U32 R6, R11 ;  /* 0x0000000b00067245 */ /* 0x000fe40000201000 */
[--C-:B------:R-:W-:Y:S02]  /*7510*/  SHF.R.U64 R13, R4, UR6, R5.reuse ;  /* 0x00000006040d7c19 */ /* 0x100fe40008001205 */
[----:B------:R-:W-:Y:S01]  /*7520*/  SHF.R.U32.HI R4, RZ, UR6, R5 ;  /* 0x00000006ff047c19 */ /* 0x000fe20008011605 */
[----:B------:R-:W-:Y:S01]  /*7530*/  FMUL R6, R6, UR7 ;  /* 0x0000000706067c20 */ /* 0x000fe20008400000 */
[----:B------:R-:W-:-:S02]  /*7540*/  ULDC UR6, c[0x0][0x608] ;  /* 0x0001820000067ab9 */ /* 0x000fc40000000800 */
[--C-:B------:R-:W-:Y:S01]  /*7550*/  SHF.R.U64 R15, R13, UR6, R4.reuse ;  /* 0x000000060d0f7c19 */ /* 0x100fe20008001204 */
[----:B------:R0:W1:Y:S01]  /*7560*/  F2I.U32.TRUNC.NTZ R20, R6 ;  /* 0x0000000600147305 */ /* 0x000062000020f000 */
[----:B------:R-:W-:Y:S01]  /*7570*/  SHF.R.U32.HI R4, RZ, UR6, R4 ;  /* 0x00000006ff047c19 */ /* 0x000fe20008011604 */
[----:B------:R-:W-:-:S03]  /*7580*/  ULDC UR6, c[0x0][0x658] ;  /* 0x0001960000067ab9 */ /* 0x000fc60000000800 */
[--C-:B------:R-:W-:Y:S02]  /*7590*/  SHF.R.U64 R14, R15, UR6, R4.reuse ;  /* 0x000000060f0e7c19 */ /* 0x100fe40008001204 */
[----:B------:R-:W-:-:S03]  /*75a0*/  SHF.R.U32.HI R21, RZ, UR6, R4 ;  /* 0x00000006ff157c19 */ /* 0x000fc60008011604 */
[----:B------:R-:W-:Y:S02]  /*75b0*/  IMAD.MOV.U32 R4, RZ, RZ, R14 ;  /* 0x000000ffff047224 */ /* 0x000fe400078e000e */
[----:B------:R-:W-:Y:S01]  /*75c0*/  IMAD.MOV.U32 R5, RZ, RZ, R21 ;  /* 0x000000ffff057224 */ /* 0x000fe200078e0015 */
[----:B0-----:R-:W-:Y:S06]  /*75d0*/  @!P1 BRA `(.L_x_174) ;  /* 0x0000000000289947 */ /* 0x001fec0003800000 */
        /* <DEDUP_REMOVED lines=10> */
.L_x_174:
[----:B------:R-:W-:Y:S01]  /*7680*/  ISETP.NE.AND P1, PT, R2, 0x1, PT ;  /* 0x000000010200780c */ /* 0x000fe20003f25270 */
[----:B------:R-:W-:Y:S01]  /*7690*/  ULDC UR6, c[0x0][0x648] ;  /* 0x0001920000067ab9 */ /* 0x000fe20000000800 */
[----:B------:R-:W-:Y:S01]  /*76a0*/  LOP3.LUT R15, R15, UR5, RZ, 0xc0, !PT ;  /* 0x000000050f0f7c12 */ /* 0x000fe2000f8ec0ff */
[----:B-1----:R-:W-:Y:S01]  /*76b0*/  IMAD.MOV R20, RZ, RZ, -R20 ;  /* 0x000000ffff147224 */ /* 0x002fe200078e0a14 */
[----:B------:R-:W-:Y:S01]  /*76c0*/  SHF.R.U64 R4, R4, UR6, R5 ;  /* 0x0000000604047c19 */ /* 0x000fe20008001205 */
[----:B------:R-:W-:Y:S01]  /*76d0*/  ULDC UR6, c[0x0][0x638] ;  /* 0x00018e0000067ab9 */ /* 0x000fe20000000800 */
[----:B------:R-:W-:Y:S01]  /*76e0*/  LOP3.LUT R13, R13, UR4, RZ, 0xc0, !PT ;  /* 0x000000040d0d7c12 */ /* 0x000fe2000f8ec0ff */
[----:B------:R-:W-:Y:S02]  /*76f0*/  ULDC UR7, c[0x0][0x610] ;  /* 0x0001840000077ab9 */ /* 0x000fe40000000800 */
[----:B------:R-:W-:Y:S02]  /*7700*/  IMAD.MOV R5, RZ, RZ, -R4 ;  /* 0x000000ffff057224 */ /* 0x000fe400078e0a04 */
[----:B------:R-:W-:-:S02]  /*7710*/  IMAD R15, R4, UR13, R15 ;  /* 0x0000000d040f7c24 */ /* 0x000fc4000f8e020f */
[----:B--2---:R-:W-:Y:S02]  /*7720*/  @P1 IMAD R12, R18, R20, R11 ;  /* 0x00000014120c1224 */ /* 0x004fe400078e020b */
[----:B------:R-:W-:Y:S01]  /*7730*/  IMAD R14, R5, UR6, R14 ;  /* 0x00000006050e7c24 */ /* 0x000fe2000f8e020e */
[----:B------:R-:W-:Y:S01]  /*7740*/  ULDC UR6, c[0x0][0x600] ;  /* 0x0001800000067ab9 */ /* 0x000fe20000000800 */
[----:B------:R-:W-:Y:S02]  /*7750*/  IMAD R12, R15, UR7, R12 ;  /* 0x000000070f0c7c24 */ /* 0x000fe4000f8e020c */
[----:B------:R-:W-:Y:S02]  /*7760*/  IMAD R5, R14, UR6, R13 ;  /* 0x000000060e057c24 */ /* 0x000fe4000f8e020d */
[----:B------:R-:W-:-:S03]  /*7770*/  IMAD.MOV.U32 R4, RZ, RZ, 0x1 ;  /* 0x00000001ff047424 */ /* 0x000fc600078e00ff */
[----:B------:R-:W-:Y:S02]  /*7780*/  SEL R18, R5, R12, !P1 ;  /* 0x0000000c05127207 */ /* 0x000fe40004800000 */
[----:B------:R-:W-:-:S07]  /*7790*/  SEL R22, R12, R5, !P1 ;  /* 0x000000050c167207 */ /* 0x000fce0004800000 */
.L_x_172:
[----:B------:R-:W-:Y:S05]  /*77a0*/  BSYNC B1 ;  /* 0x0000000000017941 */ /* 0x000fea0003800000 */
.L_x_171:
[----:B------:R-:W-:-:S13]  /*77b0*/  LOP3.LUT P1, RZ, R4, 0xff, RZ, 0xc0, !PT ;  /* 0x000000ff04ff7812 */ /* 0x000fda000782c0ff */
[----:B------:R-:W-:Y:S05]  /*77c0*/  @P1 BRA `(.L_x_175) ;  /* 0xfffffff400101947 */ /* 0x000fea000383ffff */
[----:B------:R-:W-:Y:S05]  /*77d0*/  BSYNC B0 ;  /* 0x0000000000007941 */ /* 0x000fea0003800000 */
.L_x_163:
[----:B------:R-:W-:-:S03]  /*77e0*/  UMOV UR6, 0xffffffff ;  /* 0xffffffff00067882 */ /* 0x000fc60000000000 */
[----:B------:R-:W-:Y:S05]  /*77f0*/  BRA.DIV UR6, `(.L_x_176) ;  /* 0x0000000606247947 */ /* 0x000fea000b800000 */
[----:B------:R-:W-:-:S13]  /*7800*/  ELECT P6, URZ, PT ;  /* 0x00000000003f782f */ /* 0x000fda00038c0000 */
.L_x_191:
[----:B------:R-:W-:Y:S04]  /*7810*/  BSSY B0, `(.L_x_177) ;  /* 0x0000022000007945 */ /* 0x000fe80003800000 */
[----:B------:R-:W-:Y:S05]  /*7820*/  @!P6 BRA `(.L_x_178) ;  /* 0x000000000080e947 */ /* 0x000fea0003800000 */
[----:B------:R-:W-:-:S04]  /*7830*/  LOP3.LUT R23, R23, 0x2, RZ, 0xfc, !PT ;  /* 0x0000000217177812 */ /* 0x000fc800078efcff */
[----:B------:R-:W-:-:S13]  /*7840*/  ISETP.NE.AND P0, PT, R23, 0x3, PT ;  /* 0x000000031700780c */ /* 0x000fda0003f05270 */
[----:B------:R-:W-:Y:S05]  /*7850*/  @!P0 BRA `(.L_x_179) ;  /* 0x0000000000048947 */ /* 0x000fea0003800000 */
[----:B------:R-:W-:Y:S01]  /*7860*/  BPT.TRAP 0x1 ;  /* 0x000000040000795c */ /* 0x000fe20000300000 */
.L_x_179:
[----:B------:R-:W0:Y:S01]  /*7870*/  S2R R5, SR_CgaCtaId ;  /* 0x0000000000057919 */ /* 0x000e220000008800 */
[----:B------:R-:W-:Y:S02]  /*7880*/  MOV R0, 0x400 ;  /* 0x0000040000007802 */ /* 0x000fe40000000f00 */
[----:B------:R-:W-:Y:S02]  /*7890*/  SHF.L.U32 R2, R3, 0x1f, RZ ;  /* 0x0000001f03027819 */ /* 0x000fe400000006ff */
[----:B0-----:R-:W-:-:S05]  /*78a0*/  LEA R5, R5, R0, 0x18 ;  /* 0x0000000005057211 */ /* 0x001fca00078ec0ff */
[----:B------:R-:W-:-:S04]  /*78b0*/  VIADD R5, R5, 0x18 ;  /* 0x0000001805057836 */ /* 0x000fc80000000000 */
[C---:B------:R-:W-:Y:S02]  /*78c0*/  IMAD R7, R8.reuse, 0x8, R5 ;  /* 0x0000000808077824 */ /* 0x040fe400078e0205 */
[----:B------:R-:W-:Y:S02]  /*78d0*/  VIADD R8, R8, 0x1 ;  /* 0x0000000108087836 */ /* 0x000fe40000000000 */
[----:B------:R-:W0:Y:S03]  /*78e0*/  SYNCS.PHASECHK.TRANS64.TRYWAIT P0, [R7+URZ], R2 ;  /* 0x00000002070075a7 */ /* 0x000e26000800017f */
[----:B------:R-:W-:-:S04]  /*78f0*/  ISETP.NE.AND P1, PT, R8, 0x3, PT ;  /* 0x000000030800780c */ /* 0x000fc80003f25270 */
[----:B------:R-:W-:Y:S02]  /*7900*/  SEL R0, RZ, 0x1, P1 ;  /* 0x00000001ff007807 */ /* 0x000fe40000800000 */
[----:B------:R-:W-:Y:S02]  /*7910*/  SEL R8, R8, RZ, P1 ;  /* 0x000000ff08087207 */ /* 0x000fe40000800000 */
[----:B------:R-:W-:-:S03]  /*7920*/  LOP3.LUT R9, R3, R0, RZ, 0x3c, !PT ;  /* 0x0000000003097212 */ /* 0x000fc600078e3cff */
[----:B------:R-:W-:Y:S01]  /*7930*/  IMAD R4, R8, 0x8, R5 ;  /* 0x0000000808047824 */ /* 0x000fe200078e0205 */
[----:B------:R-:W-:Y:S01]  /*7940*/  SHF.L.U32 R3, R9, 0x1f, RZ ;  /* 0x0000001f09037819 */ /* 0x000fe200000006ff */
[----:B0-----:R-:W-:Y:S06]  /*7950*/  @!P0 BRA `(.L_x_180) ;  /* 0x0000000000ec8947 */ /* 0x001fec0003800000 */
.L_x_192:
[----:B------:R-:W1:Y:S01]  /*7960*/  SYNCS.PHASECHK.TRANS64.TRYWAIT P0, [R4+URZ], R3 ;  /* 0x00000003040075a7 */ /* 0x000e62000800017f */
[----:B------:R-:W-:-:S05]  /*7970*/  VIADD R0, R8, 0x1 ;  /* 0x0000000108007836 */ /* 0x000fca0000000000 */
[----:B------:R-:W-:-:S04]  /*7980*/  ISETP.NE.AND P1, PT, R0, 0x3, PT ;  /* 0x000000030000780c */ /* 0x000fc80003f25270 */
[----:B0-----:R-:W-:Y:S02]  /*7990*/  SEL R2, RZ, 0x1, P1 ;  /* 0x00000001ff027807 */ /* 0x001fe40000800000 */
[----:B------:R-:W-:Y:S02]  /*79a0*/  SEL R0, R0, RZ, P1 ;  /* 0x000000ff00007207 */ /* 0x000fe40000800000 */
[----:B------:R-:W-:Y:S01]  /*79b0*/  LOP3.LUT R2, R9, R2, RZ, 0x3c, !PT ;  /* 0x0000000209027212 */ /* 0x000fe200078e3cff */
[----:B-1----:R-:W-:Y:S06]  /*79c0*/  @!P0 BRA `(.L_x_181) ;  /* 0x0000000000e48947 */ /* 0x002fec0003800000 */
.L_x_193:
[----:B------:R-:W-:Y:S01]  /*79d0*/  IMAD R5, R0, 0x8, R5 ;  /* 0x0000000800057824 */ /* 0x000fe200078e0205 */
[----:B------:R-:W-:-:S07]  /*79e0*/  SHF.L.U32 R0, R2, 0x1f, RZ ;  /* 0x0000001f02007819 */ /* 0x000fce00000006ff */
.L_x_182:
[----:B-1----:R1:W2:Y:S02]  /*79f0*/  SYNCS.PHASECHK.TRANS64.TRYWAIT P0, [R5+URZ], R0 ;  /* 0x00000000050075a7 */ /* 0x0022a4000800017f */
[----:B--2---:R-:W-:Y:S05]  /*7a00*/  @!P0 NANOSLEEP.SYNCS 0x989680 ;  /* 0x009896800000895d */ /* 0x004fea0003900000 */
[----:B------:R-:W2:Y:S02]  /*7a10*/  @!P0 SYNCS.PHASECHK.TRANS64 P0, [R5+URZ], R0 ;  /* 0x00000000050085a7 */ /* 0x000ea4000800007f */
[----:B--2---:R-:W-:Y:S05]  /*7a20*/  @!P0 BRA `(.L_x_182) ;  /* 0xfffffffc00f08947 */ /* 0x004fea000383ffff */
.L_x_178:
[----:B------:R-:W-:Y:S05]  /*7a30*/  BSYNC B0 ;  /* 0x0000000000007941 */ /* 0x000fea0003800000 */
.L_x_177:
[----:B------:R-:W-:Y:S05]  /*7a40*/  EXIT ;  /* 0x000000000000794d */ /* 0x000fea0003800000 */
.L_x_15:
[----:B0-----:R-:W-:-:S04]  /*7a50*/  IMAD.U32 R3, RZ, RZ, UR43 ;  /* 0x0000002bff037e24 */ /* 0x001fc8000f8e00ff */
[----:B------:R0:W1:Y:S03]  /*7a60*/  SYNCS.PHASECHK.TRANS64.TRYWAIT P0, [R3+URZ+-0x8], R0 ;  /* 0xfffff800030075a7 */ /* 0x000066000800017f */
[----:B-1----:R-:W-:Y:S05]  /*7a70*/  @!P0 NANOSLEEP.SYNCS 0x989680 ;  /* 0x009896800000895d */ /* 0x002fea0003900000 */
[----:B------:R-:W1:Y:S02]  /*7a80*/  @!P0 SYNCS.PHASECHK.TRANS64 P0, [R3+URZ+-0x8], R0 ;  /* 0xfffff800030085a7 */ /* 0x000e64000800007f */
[----:B-1----:R-:W-:Y:S05]  /*7a90*/  @!P0 BRA `(.L_x_15) ;  /* 0xfffffffc00ec8947 */ /* 0x002fea000383ffff */
[----:B------:R-:W-:Y:S05]  /*7aa0*/  BRA `(.L_x_183) ;  /* 0xffffff9800a07947 */ /* 0x000fea000383ffff */
.L_x_20:
[----:B-1----:R1:W2:Y:S02]  /*7ab0*/  SYNCS.PHASECHK.TRANS64.TRYWAIT P1, [R3+URZ], R0 ;  /* 0x00000000030075a7 */ /* 0x0022a4000802017f */
[----:B--2---:R-:W-:Y:S05]  /*7ac0*/  @!P1 NANOSLEEP.SYNCS 0x989680 ;  /* 0x009896800000995d */ /* 0x004fea0003900000 */
[----:B------:R-:W2:Y:S02]  /*7ad0*/  @!P1 SYNCS.PHASECHK.TRANS64 P1, [R3+URZ], R0 ;  /* 0x00000000030095a7 */ /* 0x000ea4000802007f */
[----:B--2---:R-:W-:Y:S05]  /*7ae0*/  @!P1 BRA `(.L_x_20) ;  /* 0xfffffffc00f09947 */ /* 0x004fea000383ffff */
[----:B------:R-:W-:Y:S05]  /*7af0*/  BRA `(.L_x_19) ;  /* 0xffffff9c00147947 */ /* 0x000fea000383ffff */
.L_x_25:
[----:B-1----:R-:W-:-:S04]  /*7b00*/  IMAD.U32 R4, RZ, RZ, UR8 ;  /* 0x00000008ff047e24 */ /* 0x002fc8000f8e00ff */
[----:B------:R1:W2:Y:S03]  /*7b10*/  SYNCS.PHASECHK.TRANS64.TRYWAIT P1, [R4+URZ], R3 ;  /* 0x00000003040075a7 */ /* 0x0002a6000802017f */
[----:B--2---:R-:W-:Y:S05]  /*7b20*/  @!P1 NANOSLEEP.SYNCS 0x989680 ;  /* 0x009896800000995d */ /* 0x004fea0003900000 */
[----:B------:R-:W2:Y:S02]  /*7b30*/  @!P1 SYNCS.PHASECHK.TRANS64 P1, [R4+URZ], R3 ;  /* 0x00000003040095a7 */ /* 0x000ea4000802007f */
[----:B--2---:R-:W-:Y:S05]  /*7b40*/  @!P1 BRA `(.L_x_25) ;  /* 0xfffffffc00ec9947 */ /* 0x004fea000383ffff */
[----:B------:R-:W-:Y:S05]  /*7b50*/  BRA `(.L_x_24) ;  /* 0xffffffa000547947 */ /* 0x000fea000383ffff */
.L_x_31:
[----:B0-----:R-:W-:-:S04]  /*7b60*/  IMAD.U32 R3, RZ, RZ, UR43 ;  /* 0x0000002bff037e24 */ /* 0x001fc8000f8e00ff */
[----:B------:R0:W1:Y:S03]  /*7b70*/  SYNCS.PHASECHK.TRANS64.TRYWAIT P0, [R3+URZ+0x8], R0 ;  /* 0x00000800030075a7 */ /* 0x000066000800017f */
[----:B-1----:R-:W-:Y:S05]  /*7b80*/  @!P0 NANOSLEEP.SYNCS 0x989680 ;  /* 0x009896800000895d */ /* 0x002fea0003900000 */
[----:B------:R-:W1:Y:S02]  /*7b90*/  @!P0 SYNCS.PHASECHK.TRANS64 P0, [R3+URZ+0x8], R0 ;  /* 0x00000800030085a7 */ /* 0x000e64000800007f */
[----:B-1----:R-:W-:Y:S05]  /*7ba0*/  @!P0 BRA `(.L_x_31) ;  /* 0xfffffffc00ec8947 */ /* 0x002fea000383ffff */
[----:B------:R-:W-:Y:S05]  /*7bb0*/  BRA `(.L_x_184) ;  /* 0xffffffa400f07947 */ /* 0x000fea000383ffff */
.L_x_164:
[----:B------:R-:W-:Y:S01]  /*7bc0*/  BSSY B1, `(.L_x_185) ;  /* 0x0000006000017945 */ /* 0x000fe20003800000 */
[----:B------:R-:W-:-:S07]  /*7bd0*/  IMAD.MOV.U32 R15, RZ, RZ, -0x1 ;  /* 0xffffffffff0f7424 */ /* 0x000fce00078e00ff */
[----:B-----5:R-:W-:Y:S05]  /*7be0*/  WARPSYNC.COLLECTIVE R15, `(.L_x_186) ;  /* 0x000000000f0c7348 */ /* 0x020fea0003c00000 */
[----:B------:R-:W-:Y:S02]  /*7bf0*/  ELECT P6, UR62, PT ;  /* 0x00000000003e782f */ /* 0x000fe400038c0000 */
[----:B------:R-:W-:Y:S01]  /*7c00*/  MOV R14, UR62 ;  /* 0x0000003e000e7c02 */ /* 0x000fe20008000f00 */
[----:B-----5:R-:W-:Y:S10]  /*7c10*/  ENDCOLLECTIVE ;  /* 0x000000000000791b */ /* 0x020ff40003800000 */
.L_x_186:
[----:B------:R-:W-:Y:S05]  /*7c20*/  BSYNC B1 ;  /* 0x0000000000017941 */ /* 0x000fea0003800000 */
.L_x_185:
[----:B------:R-:W-:Y:S05]  /*7c30*/  BRA `(.L_x_187) ;  /* 0xfffffff000007947 */ /* 0x000fea000383ffff */
.L_x_167:
[----:B-1----:R1:W2:Y:S02]  /*7c40*/  SYNCS.PHASECHK.TRANS64.TRYWAIT P1, [R11+URZ+0x18], R6 ;  /* 0x000018060b0075a7 */ /* 0x0022a4000802017f */
[----:B--2---:R-:W-:Y:S05]  /*7c50*/  @!P1 NANOSLEEP.SYNCS 0x989680 ;  /* 0x009896800000995d */ /* 0x004fea0003900000 */
[----:B------:R-:W2:Y:S02]  /*7c60*/  @!P1 SYNCS.PHASECHK.TRANS64 P1, [R11+URZ+0x18], R6 ;  /* 0x000018060b0095a7 */ /* 0x000ea4000802007f */
[----:B--2---:R-:W-:Y:S05]  /*7c70*/  @!P1 BRA `(.L_x_167) ;  /* 0xfffffffc00f09947 */ /* 0x004fea000383ffff */
[----:B------:R-:W-:Y:S05]  /*7c80*/  BRA `(.L_x_188) ;  /* 0xfffffff000347947 */ /* 0x000fea000383ffff */
.L_x_176:
[----:B------:R-:W-:Y:S01]  /*7c90*/  BSSY B0, `(.L_x_189) ;  /* 0x0000006000007945 */ /* 0x000fe20003800000 */
[----:B------:R-:W-:-:S07]  /*7ca0*/  IMAD.MOV.U32 R15, RZ, RZ, -0x1 ;  /* 0xffffffffff0f7424 */ /* 0x000fce00078e00ff */
[----:B-----5:R-:W-:Y:S05]  /*7cb0*/  WARPSYNC.COLLECTIVE R15, `(.L_x_190) ;  /* 0x000000000f0c7348 */ /* 0x020fea0003c00000 */
[----:B------:R-:W-:Y:S02]  /*7cc0*/  ELECT P6, UR62, PT ;  /* 0x00000000003e782f */ /* 0x000fe400038c0000 */
[----:B------:R-:W-:Y:S01]  /*7cd0*/  MOV R14, UR62 ;  /* 0x0000003e000e7c02 */ /* 0x000fe20008000f00 */
[----:B-----5:R-:W-:Y:S10]  /*7ce0*/  ENDCOLLECTIVE ;  /* 0x000000000000791b */ /* 0x020ff40003800000 */
.L_x_190:
[----:B------:R-:W-:Y:S05]  /*7cf0*/  BSYNC B0 ;  /* 0x0000000000007941 */ /* 0x000fea0003800000 */
.L_x_189:
[----:B------:R-:W-:Y:S05]  /*7d00*/  BRA `(.L_x_191) ;  /* 0xfffffff800c07947 */ /* 0x000fea000383ffff */
.L_x_180:
[----:B0-----:R0:W1:Y:S02]  /*7d10*/  SYNCS.PHASECHK.TRANS64.TRYWAIT P0, [R7+URZ], R2 ;  /* 0x00000002070075a7 */ /* 0x001064000800017f */
[----:B-1----:R-:W-:Y:S05]  /*7d20*/  @!P0 NANOSLEEP.SYNCS 0x989680 ;  /* 0x009896800000895d */ /* 0x002fea0003900000 */
[----:B------:R-:W1:Y:S02]  /*7d30*/  @!P0 SYNCS.PHASECHK.TRANS64 P0, [R7+URZ], R2 ;  /* 0x00000002070085a7 */ /* 0x000e64000800007f */
[----:B-1----:R-:W-:Y:S05]  /*7d40*/  @!P0 BRA `(.L_x_180) ;  /* 0xfffffffc00f08947 */ /* 0x002fea000383ffff */
[----:B------:R-:W-:Y:S05]  /*7d50*/  BRA `(.L_x_192) ;  /* 0xfffffffc00007947 */ /* 0x000fea000383ffff */
.L_x_181:
[----:B0-----:R0:W1:Y:S02]  /*7d60*/  SYNCS.PHASECHK.TRANS64.TRYWAIT P0, [R4+URZ], R3 ;  /* 0x00000003040075a7 */ /* 0x001064000800017f */
[----:B-1----:R-:W-:Y:S05]  /*7d70*/  @!P0 NANOSLEEP.SYNCS 0x989680 ;  /* 0x009896800000895d */ /* 0x002fea0003900000 */
[----:B------:R-:W1:Y:S02]  /*7d80*/  @!P0 SYNCS.PHASECHK.TRANS64 P0, [R4+URZ], R3 ;  /* 0x00000003040085a7 */ /* 0x000e64000800007f */
[----:B-1----:R-:W-:Y:S05]  /*7d90*/  @!P0 BRA `(.L_x_181) ;  /* 0xfffffffc00f08947 */ /* 0x002fea000383ffff */
[----:B------:R-:W-:Y:S05]  /*7da0*/  BRA `(.L_x_193) ;  /* 0xfffffffc00087947 */ /* 0x000fea000383ffff */
.L_x_194:
[----:B------:R-:W-:-:S00]  /*7db0*/  BRA `(.L_x_194) ;  /* 0xfffffffc00fc7947 */ /* 0x000fc0000383ffff */
[----:B------:R-:W-:-:S00]  /*7dc0*/  NOP ;  /* 0x0000000000007918 */ /* 0x000fc00000000000 */
        /* <DEDUP_REMOVED lines=11> */
.L_x_195:


//--------------------- .nv.global.init           --------------------------
	.section	.nv.global.init,"aw",@progbits
.nv.global.init:
	.type		$str$22,@object
	.size		$str$22,($str$23 - $str$22)
$str$22:
        /*0000*/ 	.byte	0x6b, 0x5f, 0x74, 0x69, 0x6c, 0x65, 0x5f, 0x63, 0x6f, 0x75, 0x6e, 0x74, 0x20, 0x3e, 0x3d, 0x20
        /*0010*/ 	.byte	0x31, 0x00
	.type		$str$23,@object
	.size		$str$23,(__unnamed_1 - $str$23)
$str$23:
        /*0012*/ 	.byte	0x2f, 0x74, 0x6d, 0x70, 0x2f, 0x63, 0x75, 0x74, 0x6c, 0x61, 0x73, 0x73, 0x5f, 0x73, 0x77, 0x65
        /*0022*/ 	.byte	0x65, 0x70, 0x5f, 0x73, 0x72, 0x63, 0x2f, 0x69, 0x6e, 0x63, 0x6c, 0x75, 0x64, 0x65, 0x2f, 0x63
        /*0032*/ 	.byte	0x75, 0x74, 0x6c, 0x61, 0x73, 0x73, 0x2f, 0x67, 0x65, 0x6d, 0x6d, 0x2f, 0x63, 0x6f, 0x6c, 0x6c
        /*0042*/ 	.byte	0x65, 0x63, 0x74, 0x69, 0x76, 0x65, 0x2f, 0x73, 0x6d, 0x39, 0x30, 0x5f, 0x6d, 0x6d, 0x61, 0x5f
        /*0052*/ 	.byte	0x74, 0x6d, 0x61, 0x5f, 0x67, 0x6d, 0x6d, 0x61, 0x5f, 0x73, 0x73, 0x5f, 0x77, 0x61, 0x72, 0x70
        /*0062*/ 	.byte	0x73, 0x70, 0x65, 0x63, 0x69, 0x61, 0x6c, 0x69, 0x7a, 0x65, 0x64, 0x2e, 0x68, 0x70, 0x70, 0x00
	.type		__unnamed_1,@object
	.size		__unnamed_1,(.L_0 - __unnamed_1)
__unnamed_1:
        /*0072*/ 	.byte	0x76, 0x6f, 0x69, 0x64, 0x20, 0x63, 0x75, 0x74, 0x6c, 0x61, 0x73, 0x73, 0x3a, 0x3a, 0x67, 0x65
        /* <DEDUP_REMOVED lines=176> */
        /*0b82*/ 	.byte	0x3a, 0x69, 0x64, 0x65, 0x6e, 0x74, 0x69, 0x74, 0x79, 0x5d, 0x00
.L_0:


//--------------------- .nv.shared._ZN7cutlass13device_kernelINS_4gemm6kernel13GemmUniversalIN4cute5tupleIJiiiiEEENS1_10collective13CollectiveMmaINS1_34MainloopSm90TmaGmmaWarpSpecializedILi3ENS5_IJNS4_1CILi1EEESB_SB_EEENS1_32KernelTmaWarpSpecializedPingpongEEENS5_IJNSA_ILi64EEENSA_ILi128EEESF_EEENS_10tfloat32_tENS5_IJlSB_lEEESI_SJ_NS4_8TiledMMAINS4_8MMA_AtomIJNS4_4SM904GMMA30MMA_64x128x8_F32TF32TF32_SS_TNILNSN_7ScaleInE1ELSP_1EEEEEENS4_6LayoutISC_NS5_IJNSA_ILi0EEEST_ST_EEEEENS5_IJNS4_10UnderscoreESW_SW_EEEEENS4_13SM90_TMA_LOADENS4_14ComposedLayoutINS4_7SwizzleILi3ELi4ELi3EEENS4_18smem_ptr_flag_bitsILi32EEENSS_INS5_IJNSA_ILi8EEENSA_ILi32EEEEEENS5_IJS16_SB_EEEEEEEvNS4_8identityESZ_S1A_vS1B_EENS_8epilogue10collective6detail29Sm90TmaWarpSpecializedAdapterINS1E_15DefaultEpilogueISI_SJ_SJ_NS1D_6thread17LinearCombinationISI_Li1EffLNS1I_9ScaleType4KindE0ELNS_15FloatRoundStyleE2ESI_EENS1_15EpilogueDefaultEEEEEvvEEEEvNT_6ParamsE --------------------------
	.section	.nv.shared._ZN7cutlass13device_kernelINS_4gemm6kernel13GemmUniversalIN4cute5tupleIJiiiiEEENS1_10collective13CollectiveMmaINS1_34MainloopSm90TmaGmmaWarpSpecializedILi3ENS5_IJNS4_1CILi1EEESB_SB_EEENS1_32KernelTmaWarpSpecializedPingpongEEENS5_IJNSA_ILi64EEENSA_ILi128EEESF_EEENS_10tfloat32_tENS5_IJlSB_lEEESI_SJ_NS4_8TiledMMAINS4_8MMA_AtomIJNS4_4SM904GMMA30MMA_64x128x8_F32TF32TF32_SS_TNILNSN_7ScaleInE1ELSP_1EEEEEENS4_6LayoutISC_NS5_IJNSA_ILi0EEEST_ST_EEEEENS5_IJNS4_10UnderscoreESW_SW_EEEEENS4_13SM90_TMA_LOADENS4_14ComposedLayoutINS4_7SwizzleILi3ELi4ELi3EEENS4_18smem_ptr_flag_bitsILi32EEENSS_INS5_IJNSA_ILi8EEENSA_ILi32EEEEEENS5_IJS16_SB_EEEEEEEvNS4_8identityESZ_S1A_vS1B_EENS_8epilogue10collective6detail29Sm90TmaWarpSpecializedAdapterINS1E_15DefaultEpilogueISI_SJ_SJ_NS1D_6thread17LinearCombinationISI_Li1EffLNS1I_9ScaleType4KindE0ELNS_15FloatRoundStyleE2ESI_EENS1_15EpilogueDefaultEEEEEvvEEEEvNT_6ParamsE,"aw",@nobits
	.sectionflags	@""
	.align	16
	.zero		1024


//--------------------- .nv.shared.reserved.0     --------------------------
	.section	.nv.shared.reserved.0,"aw",@nobits
	.weak		__nv_reservedSMEM_offset_0_alias
	.size		__nv_reservedSMEM_offset_0_alias, 0, 0
	.other		__nv_reservedSMEM_offset_0_alias,@"STO_CUDA_RESERVED_SHARED STV_DEFAULT"
__nv_reservedSMEM_offset_0_alias:
	.zero		0


//--------------------- .nv.global                --------------------------
	.section	.nv.global,"aw",@nobits
.nv.global:
	.type		_ZN40_INTERNAL_0ec001f2_4_k_cu_cddee769_219074cute1_E,@object
	.size		_ZN40_INTERNAL_0ec001f2_4_k_cu_cddee769_219074cute1_E,(_ZN40_INTERNAL_0ec001f2_4_k_cu_cddee769_219074cuda3std3__45__cpo6cbeginE - _ZN40_INTERNAL_0ec001f2_4_k_cu_cddee769_219074cute1_E)
_ZN40_INTERNAL_0ec001f2_4_k_cu_cddee769_219074cute1_E:
	.zero		1
	.type		_ZN40_INTERNAL_0ec001f2_4_k_cu_cddee769_219074cuda3std3__45__cpo6cbeginE,@object
	.size		_ZN40_INTERNAL_0ec001f2_4_k_cu_cddee769_219074cuda3std3__45__cpo6cbeginE,(_ZN40_INTERNAL_0ec001f2_4_k_cu_cddee769_219074cuda3std3__48in_placeE - _ZN40_INTERNAL_0ec001f2_4_k_cu_cddee769_219074cuda3std3__45__cpo6cbeginE)
_ZN40_INTERNAL_0ec001f2_4_k_cu_cddee769_219074cuda3std3__45__cpo6cbeginE:
	.zero		1
	.type		_ZN40_INTERNAL_0ec001f2_4_k_cu_cddee769_219074cuda3std3__48in_placeE,@object
	.size		_ZN40_INTERNAL_0ec001f2_4_k_cu_cddee769_219074cuda3std3__48in_placeE,(_ZN40_INTERNAL_0ec001f2_4_k_cu_cddee769_219074cuda3std6ranges3__45__cpo9iter_moveE - _ZN40_INTERNAL_0ec001f2_4_k_cu_cddee769_219074cuda3std3__48in_placeE)
_ZN40_INTERNAL_0ec001f2_4_k_cu_cddee769_219074cuda3std3__48in_placeE:
	.zero		1
	.type		_ZN40_INTERNAL_0ec001f2_4_k_cu_cddee769_219074cuda3std6ranges3__45__cpo9iter_moveE,@object
	.size		_ZN40_INTERNAL_0ec001f2_4_k_cu_cddee769_219074cuda3std6ranges3__45__cpo9iter_moveE,(_ZN40_INTERNAL_0ec001f2_4_k_cu_cddee769_219074cuda3std3__45__cpo5beginE - _ZN40_INTERNAL_0ec001f2_4_k_cu_cddee769_219074cuda3std6ranges3__45__cpo9iter_moveE)
_ZN40_INTERNAL_0ec001f2_4_k_cu_cddee769_219074cuda3std6ranges3__45__cpo9iter_moveE:
	.zero		1
	.type		_ZN40_INTERNAL_0ec001f2_4_k_cu_cddee769_219074cuda3std3__45__cpo5beginE,@object
	.size		_ZN40_INTERNAL_0ec001f2_4_k_cu_cddee769_219074cuda3std3__45__cpo5beginE,(_ZN40_INTERNAL_0ec001f2_4_k_cu_cddee769_219074cuda3std3__442_GLOBAL__N__0ec001f2_4_k_cu_cddee769_219076ignoreE - _ZN40_INTERNAL_0ec001f2_4_k_cu_cddee769_219074cuda3std3__45__cpo5beginE)
_ZN40_INTERNAL_0ec001f2_4_k_cu_cddee769_219074cuda3std3__45__cpo5beginE:
	.zero		1
	.type		_ZN40_INTERNAL_0ec001f2_4_k_cu_cddee769_219074cuda3std3__442_GLOBAL__N__0ec001f2_4_k_cu_cddee769_219076ignoreE,@object
	.size		_ZN40_INTERNAL_0ec001f2_4_k_cu_cddee769_219074cuda3std3__442_GLOBAL__N__0ec001f2_4_k_cu_cddee769_219076ignoreE,(_ZN40_INTERNAL_0ec001f2_4_k_cu_cddee769_219074cute7productE - _ZN40_INTERNAL_0ec001f2_4_k_cu_cddee769_219074cuda3std3__442_GLOBAL__N__0ec001f2_4_k_cu_cddee769_219076ignoreE)
_ZN40_INTERNAL_0ec001f2_4_k_cu_cddee769_219074cuda3std3__442_GLOBAL__N__0ec001f2_4_k_cu_cddee769_219076ignoreE:
	.zero		1
	.type		_ZN40_INTERNAL_0ec001f2_4_k_cu_cddee769_219074cute7productE,@object
	.size		_ZN40_INTERNAL_0ec001f2_4_k_cu_cddee769_219074cute7productE,(_ZN40_INTERNAL_0ec001f2_4_k_cu_cddee769_219074cuda3std3__45__cpo3endE - _ZN40_INTERNAL_0ec001f2_4_k_cu_cddee769_219074cute7productE)
_ZN40_INTERNAL_0ec001f2_4_k_cu_cddee769_219074cute7productE:
	.zero		1
	.type		_ZN40_INTERNAL_0ec001f2_4_k_cu_cddee769_219074cuda3std3__45__cpo3endE,@object
	.size		_ZN40_INTERNAL_0ec001f2_4_k_cu_cddee769_219074cuda3std3__45__cpo3endE,(_ZN40_INTERNAL_0ec001f2_4_k_cu_cddee769_219074cuda3std3__419piecewise_constructE - _ZN40_INTERNAL_0ec001f2_4_k_cu_cddee769_219074cuda3std3__45__cpo3endE)
_ZN40_INTERNAL_0ec001f2_4_k_cu_cddee769_219074cuda3std3__45__cpo3endE:
	.zero		1
	.type		_ZN40_INTERNAL_0ec001f2_4_k_cu_cddee769_219074cuda3std3__419piecewise_constructE,@object
	.size		_ZN40_INTERNAL_0ec001f2_4_k_cu_cddee769_219074cuda3std3__419piecewise_constructE,(_ZN40_INTERNAL_0ec001f2_4_k_cu_cddee769_219074cuda3std3__45__cpo4cendE - _ZN40_INTERNAL_0ec001f2_4_k_cu_cddee769_219074cuda3std3__419piecewise_constructE)
_ZN40_INTERNAL_0ec001f2_4_k_cu_cddee769_219074cuda3std3__419piecewise_constructE:
	.zero		1
	.type		_ZN40_INTERNAL_0ec001f2_4_k_cu_cddee769_219074cuda3std3__45__cpo4cendE,@object
	.size		_ZN40_INTERNAL_0ec001f2_4_k_cu_cddee769_219074cuda3std3__45__cpo4cendE,(_ZN40_INTERNAL_0ec001f2_4_k_cu_cddee769_219074cuda3std6ranges3__45__cpo4swapE - _ZN40_INTERNAL_0ec001f2_4_k_cu_cddee769_219074cuda3std3__45__cpo4cendE)
_ZN40_INTERNAL_0ec001f2_4_k_cu_cddee769_219074cuda3std3__45__cpo4cendE:
	.zero		1
	.type		_ZN40_INTERNAL_0ec001f2_4_k_cu_cddee769_219074cuda3std6ranges3__45__cpo4swapE,@object
	.size		_ZN40_INTERNAL_0ec001f2_4_k_cu_cddee769_219074cuda3std6ranges3__45__cpo4swapE,(.L_8 - _ZN40_INTERNAL_0ec001f2_4_k_cu_cddee769_219074cuda3std6ranges3__45__cpo4swapE)
_ZN40_INTERNAL_0ec001f2_4_k_cu_cddee769_219074cuda3std6ranges3__45__cpo4swapE:
	.zero		1
.L_8:


//--------------------- .nv.constant0._ZN7cutlass13device_kernelINS_4gemm6kernel13GemmUniversalIN4cute5tupleIJiiiiEEENS1_10collective13CollectiveMmaINS1_34MainloopSm90TmaGmmaWarpSpecializedILi3ENS5_IJNS4_1CILi1EEESB_SB_EEENS1_32KernelTmaWarpSpecializedPingpongEEENS5_IJNSA_ILi64EEENSA_ILi128EEESF_EEENS_10tfloat32_tENS5_IJlSB_lEEESI_SJ_NS4_8TiledMMAINS4_8MMA_AtomIJNS4_4SM904GMMA30MMA_64x128x8_F32TF32TF32_SS_TNILNSN_7ScaleInE1ELSP_1EEEEEENS4_6LayoutISC_NS5_IJNSA_ILi0EEEST_ST_EEEEENS5_IJNS4_10UnderscoreESW_SW_EEEEENS4_13SM90_TMA_LOADENS4_14ComposedLayoutINS4_7SwizzleILi3ELi4ELi3EEENS4_18smem_ptr_flag_bitsILi32EEENSS_INS5_IJNSA_ILi8EEENSA_ILi32EEEEEENS5_IJS16_SB_EEEEEEEvNS4_8identityESZ_S1A_vS1B_EENS_8epilogue10collective6detail29Sm90TmaWarpSpecializedAdapterINS1E_15DefaultEpilogueISI_SJ_SJ_NS1D_6thread17LinearCombinationISI_Li1EffLNS1I_9ScaleType4KindE0ELNS_15FloatRoundStyleE2ESI_EENS1_15EpilogueDefaultEEEEEvvEEEEvNT_6ParamsE --------------------------
	.section	.nv.constant0._ZN7cutlass13device_kernelINS_4gemm6kernel13GemmUniversalIN4cute5tupleIJiiiiEEENS1_10collective13CollectiveMmaINS1_34MainloopSm90TmaGmmaWarpSpecializedILi3ENS5_IJNS4_1CILi1EEESB_SB_EEENS1_32KernelTmaWarpSpecializedPingpongEEENS5_IJNSA_ILi64EEENSA_ILi128EEESF_EEENS_10tfloat32_tENS5_IJlSB_lEEESI_SJ_NS4_8TiledMMAINS4_8MMA_AtomIJNS4_4SM904GMMA30MMA_64x128x8_F32TF32TF32_SS_TNILNSN_7ScaleInE1ELSP_1EEEEEENS4_6LayoutISC_NS5_IJNSA_ILi0EEEST_ST_EEEEENS5_IJNS4_10UnderscoreESW_SW_EEEEENS4_13SM90_TMA_LOADENS4_14ComposedLayoutINS4_7SwizzleILi3ELi4ELi3EEENS4_18smem_ptr_flag_bitsILi32EEENSS_INS5_IJNSA_ILi8EEENSA_ILi32EEEEEENS5_IJS16_SB_EEEEEEEvNS4_8identityESZ_S1A_vS1B_EENS_8epilogue10collective6detail29Sm90TmaWarpSpecializedAdapterINS1E_15DefaultEpilogueISI_SJ_SJ_NS1D_6thread17LinearCombinationISI_Li1EffLNS1I_9ScaleType4KindE0ELNS_15FloatRoundStyleE2ESI_EENS1_15EpilogueDefaultEEEEEvvEEEEvNT_6ParamsE,"a",@progbits
	.sectionflags	@""
	.align	4
.nv.constant0._ZN7cutlass13device_kernelINS_4gemm6kernel13GemmUniversalIN4cute5tupleIJiiiiEEENS1_10collective13CollectiveMmaINS1_34MainloopSm90TmaGmmaWarpSpecializedILi3ENS5_IJNS4_1CILi1EEESB_SB_EEENS1_32KernelTmaWarpSpecializedPingpongEEENS5_IJNSA_ILi64EEENSA_ILi128EEESF_EEENS_10tfloat32_tENS5_IJlSB_lEEESI_SJ_NS4_8TiledMMAINS4_8MMA_AtomIJNS4_4SM904GMMA30MMA_64x128x8_F32TF32TF32_SS_TNILNSN_7ScaleInE1ELSP_1EEEEEENS4_6LayoutISC_NS5_IJNSA_ILi0EEEST_ST_EEEEENS5_IJNS4_10UnderscoreESW_SW_EEEEENS4_13SM90_TMA_LOADENS4_14ComposedLayoutINS4_7SwizzleILi3ELi4ELi3EEENS4_18smem_ptr_flag_bitsILi32EEENSS_INS5_IJNSA_ILi8EEENSA_ILi32EEEEEENS5_IJS16_SB_EEEEEEEvNS4_8identityESZ_S1A_vS1B_EENS_8epilogue10collective6detail29Sm90TmaWarpSpecializedAdapterINS1E_15DefaultEpilogueISI_SJ_SJ_NS1D_6thread17LinearCombinationISI_Li1EffLNS1I_9ScaleType4KindE0ELNS_15FloatRoundStyleE2ESI_EENS1_15EpilogueDefaultEEEEEvvEEEEvNT_6ParamsE:
	.zero		1664


//--------------------- SYMBOLS --------------------------

	.type		.nv.reservedSmem.offset0,@object
	.size		.nv.reservedSmem.offset0,0x4
	.type		__assertfail,@function
